//
// Generated by NVIDIA NVVM Compiler
//
// Compiler Build ID: CL-36424714
// Cuda compilation tools, release 13.0, V13.0.88
// Based on NVVM 20.0.0
//

.version 9.0
.target sm_100
.address_size 64

	// .globl	_Z16cuda_print_arrayPfi
.extern .func  (.param .b32 func_retval0) vprintf
(
	.param .b64 vprintf_param_0,
	.param .b64 vprintf_param_1
)
;
.global .align 1 .b8 $str[4] = {37, 103, 32};
.global .align 1 .b8 $str$1[2] = {10};
.global .align 1 .b8 $str$2[23] = {72, 101, 108, 108, 111, 32, 87, 111, 114, 108, 100, 32, 102, 114, 111, 109, 32, 71, 80, 85, 33, 10};

.visible .entry _Z16cuda_print_arrayPfi(
	.param .u64 .ptr .align 1 _Z16cuda_print_arrayPfi_param_0,
	.param .u32 _Z16cuda_print_arrayPfi_param_1
)
{
	.local .align 8 .b8 	__local_depot0[16];
	.reg .b64 	%SP;
	.reg .b64 	%SPL;
	.reg .pred 	%p<27>;
	.reg .b32 	%r<193>;
	.reg .b32 	%f<117>;
	.reg .b64 	%rd<79>;
	.reg .b64 	%fd<59>;

	mov.u64 	%SPL, __local_depot0;
	cvta.local.u64 	%SP, %SPL;
	ld.param.u64 	%rd22, [_Z16cuda_print_arrayPfi_param_0];
	ld.param.u32 	%r45, [_Z16cuda_print_arrayPfi_param_1];
	cvta.to.global.u64 	%rd1, %rd22;
	add.u64 	%rd23, %SP, 8;
	add.u64 	%rd2, %SPL, 8;
	mov.u64 	%rd24, $str$2;
	cvta.global.u64 	%rd25, %rd24;
	{ // callseq 0, 0
	.param .b64 param0;
	st.param.b64 	[param0], %rd25;
	.param .b64 param1;
	st.param.b64 	[param1], 0;
	.param .b32 retval0;
	call.uni (retval0), 
	vprintf, 
	(
	param0, 
	param1
	);
	ld.param.b32 	%r46, [retval0];
	} // callseq 0
	setp.lt.s32 	%p1, %r45, 1;
	@%p1 bra 	$L__BB0_25;
	and.b32  	%r1, %r45, 15;
	setp.lt.u32 	%p2, %r45, 16;
	mov.b32 	%r180, 0;
	@%p2 bra 	$L__BB0_4;
	and.b32  	%r180, %r45, 2147483632;
	neg.s32 	%r178, %r180;
	add.s64 	%rd73, %rd1, 32;
	mov.u64 	%rd28, $str;
$L__BB0_3:
	.pragma "nounroll";
	ld.global.f32 	%f1, [%rd73+-32];
	cvt.f64.f32 	%fd1, %f1;
	st.local.f64 	[%rd2], %fd1;
	cvta.global.u64 	%rd29, %rd28;
	{ // callseq 3, 0
	.param .b64 param0;
	st.param.b64 	[param0], %rd29;
	.param .b64 param1;
	st.param.b64 	[param1], %rd23;
	.param .b32 retval0;
	call.uni (retval0), 
	vprintf, 
	(
	param0, 
	param1
	);
	ld.param.b32 	%r54, [retval0];
	} // callseq 3
	ld.global.f32 	%f2, [%rd73+-28];
	cvt.f64.f32 	%fd2, %f2;
	st.local.f64 	[%rd2], %fd2;
	{ // callseq 4, 0
	.param .b64 param0;
	st.param.b64 	[param0], %rd29;
	.param .b64 param1;
	st.param.b64 	[param1], %rd23;
	.param .b32 retval0;
	call.uni (retval0), 
	vprintf, 
	(
	param0, 
	param1
	);
	ld.param.b32 	%r56, [retval0];
	} // callseq 4
	ld.global.f32 	%f3, [%rd73+-24];
	cvt.f64.f32 	%fd3, %f3;
	st.local.f64 	[%rd2], %fd3;
	{ // callseq 5, 0
	.param .b64 param0;
	st.param.b64 	[param0], %rd29;
	.param .b64 param1;
	st.param.b64 	[param1], %rd23;
	.param .b32 retval0;
	call.uni (retval0), 
	vprintf, 
	(
	param0, 
	param1
	);
	ld.param.b32 	%r58, [retval0];
	} // callseq 5
	ld.global.f32 	%f4, [%rd73+-20];
	cvt.f64.f32 	%fd4, %f4;
	st.local.f64 	[%rd2], %fd4;
	{ // callseq 6, 0
	.param .b64 param0;
	st.param.b64 	[param0], %rd29;
	.param .b64 param1;
	st.param.b64 	[param1], %rd23;
	.param .b32 retval0;
	call.uni (retval0), 
	vprintf, 
	(
	param0, 
	param1
	);
	ld.param.b32 	%r60, [retval0];
	} // callseq 6
	ld.global.f32 	%f5, [%rd73+-16];
	cvt.f64.f32 	%fd5, %f5;
	st.local.f64 	[%rd2], %fd5;
	{ // callseq 7, 0
	.param .b64 param0;
	st.param.b64 	[param0], %rd29;
	.param .b64 param1;
	st.param.b64 	[param1], %rd23;
	.param .b32 retval0;
	call.uni (retval0), 
	vprintf, 
	(
	param0, 
	param1
	);
	ld.param.b32 	%r62, [retval0];
	} // callseq 7
	ld.global.f32 	%f6, [%rd73+-12];
	cvt.f64.f32 	%fd6, %f6;
	st.local.f64 	[%rd2], %fd6;
	{ // callseq 8, 0
	.param .b64 param0;
	st.param.b64 	[param0], %rd29;
	.param .b64 param1;
	st.param.b64 	[param1], %rd23;
	.param .b32 retval0;
	call.uni (retval0), 
	vprintf, 
	(
	param0, 
	param1
	);
	ld.param.b32 	%r64, [retval0];
	} // callseq 8
	ld.global.f32 	%f7, [%rd73+-8];
	cvt.f64.f32 	%fd7, %f7;
	st.local.f64 	[%rd2], %fd7;
	{ // callseq 9, 0
	.param .b64 param0;
	st.param.b64 	[param0], %rd29;
	.param .b64 param1;
	st.param.b64 	[param1], %rd23;
	.param .b32 retval0;
	call.uni (retval0), 
	vprintf, 
	(
	param0, 
	param1
	);
	ld.param.b32 	%r66, [retval0];
	} // callseq 9
	ld.global.f32 	%f8, [%rd73+-4];
	cvt.f64.f32 	%fd8, %f8;
	st.local.f64 	[%rd2], %fd8;
	{ // callseq 10, 0
	.param .b64 param0;
	st.param.b64 	[param0], %rd29;
	.param .b64 param1;
	st.param.b64 	[param1], %rd23;
	.param .b32 retval0;
	call.uni (retval0), 
	vprintf, 
	(
	param0, 
	param1
	);
	ld.param.b32 	%r68, [retval0];
	} // callseq 10
	ld.global.f32 	%f9, [%rd73];
	cvt.f64.f32 	%fd9, %f9;
	st.local.f64 	[%rd2], %fd9;
	{ // callseq 11, 0
	.param .b64 param0;
	st.param.b64 	[param0], %rd29;
	.param .b64 param1;
	st.param.b64 	[param1], %rd23;
	.param .b32 retval0;
	call.uni (retval0), 
	vprintf, 
	(
	param0, 
	param1
	);
	ld.param.b32 	%r70, [retval0];
	} // callseq 11
	ld.global.f32 	%f10, [%rd73+4];
	cvt.f64.f32 	%fd10, %f10;
	st.local.f64 	[%rd2], %fd10;
	{ // callseq 12, 0
	.param .b64 param0;
	st.param.b64 	[param0], %rd29;
	.param .b64 param1;
	st.param.b64 	[param1], %rd23;
	.param .b32 retval0;
	call.uni (retval0), 
	vprintf, 
	(
	param0, 
	param1
	);
	ld.param.b32 	%r72, [retval0];
	} // callseq 12
	ld.global.f32 	%f11, [%rd73+8];
	cvt.f64.f32 	%fd11, %f11;
	st.local.f64 	[%rd2], %fd11;
	{ // callseq 13, 0
	.param .b64 param0;
	st.param.b64 	[param0], %rd29;
	.param .b64 param1;
	st.param.b64 	[param1], %rd23;
	.param .b32 retval0;
	call.uni (retval0), 
	vprintf, 
	(
	param0, 
	param1
	);
	ld.param.b32 	%r74, [retval0];
	} // callseq 13
	ld.global.f32 	%f12, [%rd73+12];
	cvt.f64.f32 	%fd12, %f12;
	st.local.f64 	[%rd2], %fd12;
	{ // callseq 14, 0
	.param .b64 param0;
	st.param.b64 	[param0], %rd29;
	.param .b64 param1;
	st.param.b64 	[param1], %rd23;
	.param .b32 retval0;
	call.uni (retval0), 
	vprintf, 
	(
	param0, 
	param1
	);
	ld.param.b32 	%r76, [retval0];
	} // callseq 14
	ld.global.f32 	%f13, [%rd73+16];
	cvt.f64.f32 	%fd13, %f13;
	st.local.f64 	[%rd2], %fd13;
	{ // callseq 15, 0
	.param .b64 param0;
	st.param.b64 	[param0], %rd29;
	.param .b64 param1;
	st.param.b64 	[param1], %rd23;
	.param .b32 retval0;
	call.uni (retval0), 
	vprintf, 
	(
	param0, 
	param1
	);
	ld.param.b32 	%r78, [retval0];
	} // callseq 15
	ld.global.f32 	%f14, [%rd73+20];
	cvt.f64.f32 	%fd14, %f14;
	st.local.f64 	[%rd2], %fd14;
	{ // callseq 16, 0
	.param .b64 param0;
	st.param.b64 	[param0], %rd29;
	.param .b64 param1;
	st.param.b64 	[param1], %rd23;
	.param .b32 retval0;
	call.uni (retval0), 
	vprintf, 
	(
	param0, 
	param1
	);
	ld.param.b32 	%r80, [retval0];
	} // callseq 16
	ld.global.f32 	%f15, [%rd73+24];
	cvt.f64.f32 	%fd15, %f15;
	st.local.f64 	[%rd2], %fd15;
	{ // callseq 17, 0
	.param .b64 param0;
	st.param.b64 	[param0], %rd29;
	.param .b64 param1;
	st.param.b64 	[param1], %rd23;
	.param .b32 retval0;
	call.uni (retval0), 
	vprintf, 
	(
	param0, 
	param1
	);
	ld.param.b32 	%r82, [retval0];
	} // callseq 17
	ld.global.f32 	%f16, [%rd73+28];
	cvt.f64.f32 	%fd16, %f16;
	st.local.f64 	[%rd2], %fd16;
	{ // callseq 18, 0
	.param .b64 param0;
	st.param.b64 	[param0], %rd29;
	.param .b64 param1;
	st.param.b64 	[param1], %rd23;
	.param .b32 retval0;
	call.uni (retval0), 
	vprintf, 
	(
	param0, 
	param1
	);
	ld.param.b32 	%r84, [retval0];
	} // callseq 18
	add.s32 	%r178, %r178, 16;
	add.s64 	%rd73, %rd73, 64;
	setp.ne.s32 	%p3, %r178, 0;
	@%p3 bra 	$L__BB0_3;
$L__BB0_4:
	setp.eq.s32 	%p4, %r1, 0;
	@%p4 bra 	$L__BB0_13;
	and.b32  	%r7, %r45, 7;
	setp.lt.u32 	%p5, %r1, 8;
	@%p5 bra 	$L__BB0_7;
	mul.wide.u32 	%rd31, %r180, 4;
	add.s64 	%rd32, %rd1, %rd31;
	ld.global.f32 	%f17, [%rd32];
	cvt.f64.f32 	%fd17, %f17;
	st.local.f64 	[%rd2], %fd17;
	mov.u64 	%rd33, $str;
	cvta.global.u64 	%rd34, %rd33;
	add.u64 	%rd35, %SP, 8;
	{ // callseq 19, 0
	.param .b64 param0;
	st.param.b64 	[param0], %rd34;
	.param .b64 param1;
	st.param.b64 	[param1], %rd35;
	.param .b32 retval0;
	call.uni (retval0), 
	vprintf, 
	(
	param0, 
	param1
	);
	ld.param.b32 	%r86, [retval0];
	} // callseq 19
	ld.global.f32 	%f18, [%rd32+4];
	cvt.f64.f32 	%fd18, %f18;
	st.local.f64 	[%rd2], %fd18;
	{ // callseq 20, 0
	.param .b64 param0;
	st.param.b64 	[param0], %rd34;
	.param .b64 param1;
	st.param.b64 	[param1], %rd35;
	.param .b32 retval0;
	call.uni (retval0), 
	vprintf, 
	(
	param0, 
	param1
	);
	ld.param.b32 	%r88, [retval0];
	} // callseq 20
	ld.global.f32 	%f19, [%rd32+8];
	cvt.f64.f32 	%fd19, %f19;
	st.local.f64 	[%rd2], %fd19;
	{ // callseq 21, 0
	.param .b64 param0;
	st.param.b64 	[param0], %rd34;
	.param .b64 param1;
	st.param.b64 	[param1], %rd35;
	.param .b32 retval0;
	call.uni (retval0), 
	vprintf, 
	(
	param0, 
	param1
	);
	ld.param.b32 	%r90, [retval0];
	} // callseq 21
	ld.global.f32 	%f20, [%rd32+12];
	cvt.f64.f32 	%fd20, %f20;
	st.local.f64 	[%rd2], %fd20;
	{ // callseq 22, 0
	.param .b64 param0;
	st.param.b64 	[param0], %rd34;
	.param .b64 param1;
	st.param.b64 	[param1], %rd35;
	.param .b32 retval0;
	call.uni (retval0), 
	vprintf, 
	(
	param0, 
	param1
	);
	ld.param.b32 	%r92, [retval0];
	} // callseq 22
	ld.global.f32 	%f21, [%rd32+16];
	cvt.f64.f32 	%fd21, %f21;
	st.local.f64 	[%rd2], %fd21;
	{ // callseq 23, 0
	.param .b64 param0;
	st.param.b64 	[param0], %rd34;
	.param .b64 param1;
	st.param.b64 	[param1], %rd35;
	.param .b32 retval0;
	call.uni (retval0), 
	vprintf, 
	(
	param0, 
	param1
	);
	ld.param.b32 	%r94, [retval0];
	} // callseq 23
	ld.global.f32 	%f22, [%rd32+20];
	cvt.f64.f32 	%fd22, %f22;
	st.local.f64 	[%rd2], %fd22;
	{ // callseq 24, 0
	.param .b64 param0;
	st.param.b64 	[param0], %rd34;
	.param .b64 param1;
	st.param.b64 	[param1], %rd35;
	.param .b32 retval0;
	call.uni (retval0), 
	vprintf, 
	(
	param0, 
	param1
	);
	ld.param.b32 	%r96, [retval0];
	} // callseq 24
	ld.global.f32 	%f23, [%rd32+24];
	cvt.f64.f32 	%fd23, %f23;
	st.local.f64 	[%rd2], %fd23;
	{ // callseq 25, 0
	.param .b64 param0;
	st.param.b64 	[param0], %rd34;
	.param .b64 param1;
	st.param.b64 	[param1], %rd35;
	.param .b32 retval0;
	call.uni (retval0), 
	vprintf, 
	(
	param0, 
	param1
	);
	ld.param.b32 	%r98, [retval0];
	} // callseq 25
	ld.global.f32 	%f24, [%rd32+28];
	cvt.f64.f32 	%fd24, %f24;
	st.local.f64 	[%rd2], %fd24;
	{ // callseq 26, 0
	.param .b64 param0;
	st.param.b64 	[param0], %rd34;
	.param .b64 param1;
	st.param.b64 	[param1], %rd35;
	.param .b32 retval0;
	call.uni (retval0), 
	vprintf, 
	(
	param0, 
	param1
	);
	ld.param.b32 	%r100, [retval0];
	} // callseq 26
	add.s32 	%r180, %r180, 8;
$L__BB0_7:
	setp.eq.s32 	%p6, %r7, 0;
	@%p6 bra 	$L__BB0_13;
	and.b32  	%r10, %r45, 3;
	setp.lt.u32 	%p7, %r7, 4;
	@%p7 bra 	$L__BB0_10;
	mul.wide.u32 	%rd36, %r180, 4;
	add.s64 	%rd37, %rd1, %rd36;
	ld.global.f32 	%f25, [%rd37];
	cvt.f64.f32 	%fd25, %f25;
	st.local.f64 	[%rd2], %fd25;
	mov.u64 	%rd38, $str;
	cvta.global.u64 	%rd39, %rd38;
	add.u64 	%rd40, %SP, 8;
	{ // callseq 27, 0
	.param .b64 param0;
	st.param.b64 	[param0], %rd39;
	.param .b64 param1;
	st.param.b64 	[param1], %rd40;
	.param .b32 retval0;
	call.uni (retval0), 
	vprintf, 
	(
	param0, 
	param1
	);
	ld.param.b32 	%r102, [retval0];
	} // callseq 27
	ld.global.f32 	%f26, [%rd37+4];
	cvt.f64.f32 	%fd26, %f26;
	st.local.f64 	[%rd2], %fd26;
	{ // callseq 28, 0
	.param .b64 param0;
	st.param.b64 	[param0], %rd39;
	.param .b64 param1;
	st.param.b64 	[param1], %rd40;
	.param .b32 retval0;
	call.uni (retval0), 
	vprintf, 
	(
	param0, 
	param1
	);
	ld.param.b32 	%r104, [retval0];
	} // callseq 28
	ld.global.f32 	%f27, [%rd37+8];
	cvt.f64.f32 	%fd27, %f27;
	st.local.f64 	[%rd2], %fd27;
	{ // callseq 29, 0
	.param .b64 param0;
	st.param.b64 	[param0], %rd39;
	.param .b64 param1;
	st.param.b64 	[param1], %rd40;
	.param .b32 retval0;
	call.uni (retval0), 
	vprintf, 
	(
	param0, 
	param1
	);
	ld.param.b32 	%r106, [retval0];
	} // callseq 29
	ld.global.f32 	%f28, [%rd37+12];
	cvt.f64.f32 	%fd28, %f28;
	st.local.f64 	[%rd2], %fd28;
	{ // callseq 30, 0
	.param .b64 param0;
	st.param.b64 	[param0], %rd39;
	.param .b64 param1;
	st.param.b64 	[param1], %rd40;
	.param .b32 retval0;
	call.uni (retval0), 
	vprintf, 
	(
	param0, 
	param1
	);
	ld.param.b32 	%r108, [retval0];
	} // callseq 30
	add.s32 	%r180, %r180, 4;
$L__BB0_10:
	setp.eq.s32 	%p8, %r10, 0;
	@%p8 bra 	$L__BB0_13;
	mul.wide.u32 	%rd41, %r180, 4;
	add.s64 	%rd74, %rd1, %rd41;
	neg.s32 	%r182, %r10;
	mov.u64 	%rd42, $str;
	add.u64 	%rd44, %SP, 8;
$L__BB0_12:
	.pragma "nounroll";
	ld.global.f32 	%f29, [%rd74];
	cvt.f64.f32 	%fd29, %f29;
	st.local.f64 	[%rd2], %fd29;
	cvta.global.u64 	%rd43, %rd42;
	{ // callseq 31, 0
	.param .b64 param0;
	st.param.b64 	[param0], %rd43;
	.param .b64 param1;
	st.param.b64 	[param1], %rd44;
	.param .b32 retval0;
	call.uni (retval0), 
	vprintf, 
	(
	param0, 
	param1
	);
	ld.param.b32 	%r110, [retval0];
	} // callseq 31
	add.s64 	%rd74, %rd74, 4;
	add.s32 	%r182, %r182, 1;
	setp.ne.s32 	%p9, %r182, 0;
	@%p9 bra 	$L__BB0_12;
$L__BB0_13:
	setp.lt.u32 	%p10, %r45, 16;
	mov.u64 	%rd45, $str$1;
	cvta.global.u64 	%rd46, %rd45;
	{ // callseq 32, 0
	.param .b64 param0;
	st.param.b64 	[param0], %rd46;
	.param .b64 param1;
	st.param.b64 	[param1], 0;
	.param .b32 retval0;
	call.uni (retval0), 
	vprintf, 
	(
	param0, 
	param1
	);
	ld.param.b32 	%r113, [retval0];
	} // callseq 32
	{ // callseq 33, 0
	.param .b64 param0;
	st.param.b64 	[param0], %rd46;
	.param .b64 param1;
	st.param.b64 	[param1], 0;
	.param .b32 retval0;
	call.uni (retval0), 
	vprintf, 
	(
	param0, 
	param1
	);
	ld.param.b32 	%r115, [retval0];
	} // callseq 33
	mov.b32 	%r185, 0;
	@%p10 bra 	$L__BB0_16;
	and.b32  	%r185, %r45, 2147483632;
	neg.s32 	%r183, %r185;
	add.s64 	%rd75, %rd1, 32;
$L__BB0_15:
	.pragma "nounroll";
	ld.global.f32 	%f30, [%rd75+-32];
	add.f32 	%f31, %f30, 0f41200000;
	st.global.f32 	[%rd75+-32], %f31;
	ld.global.f32 	%f32, [%rd75+-28];
	add.f32 	%f33, %f32, 0f41200000;
	st.global.f32 	[%rd75+-28], %f33;
	ld.global.f32 	%f34, [%rd75+-24];
	add.f32 	%f35, %f34, 0f41200000;
	st.global.f32 	[%rd75+-24], %f35;
	ld.global.f32 	%f36, [%rd75+-20];
	add.f32 	%f37, %f36, 0f41200000;
	st.global.f32 	[%rd75+-20], %f37;
	ld.global.f32 	%f38, [%rd75+-16];
	add.f32 	%f39, %f38, 0f41200000;
	st.global.f32 	[%rd75+-16], %f39;
	ld.global.f32 	%f40, [%rd75+-12];
	add.f32 	%f41, %f40, 0f41200000;
	st.global.f32 	[%rd75+-12], %f41;
	ld.global.f32 	%f42, [%rd75+-8];
	add.f32 	%f43, %f42, 0f41200000;
	st.global.f32 	[%rd75+-8], %f43;
	ld.global.f32 	%f44, [%rd75+-4];
	add.f32 	%f45, %f44, 0f41200000;
	st.global.f32 	[%rd75+-4], %f45;
	ld.global.f32 	%f46, [%rd75];
	add.f32 	%f47, %f46, 0f41200000;
	st.global.f32 	[%rd75], %f47;
	ld.global.f32 	%f48, [%rd75+4];
	add.f32 	%f49, %f48, 0f41200000;
	st.global.f32 	[%rd75+4], %f49;
	ld.global.f32 	%f50, [%rd75+8];
	add.f32 	%f51, %f50, 0f41200000;
	st.global.f32 	[%rd75+8], %f51;
	ld.global.f32 	%f52, [%rd75+12];
	add.f32 	%f53, %f52, 0f41200000;
	st.global.f32 	[%rd75+12], %f53;
	ld.global.f32 	%f54, [%rd75+16];
	add.f32 	%f55, %f54, 0f41200000;
	st.global.f32 	[%rd75+16], %f55;
	ld.global.f32 	%f56, [%rd75+20];
	add.f32 	%f57, %f56, 0f41200000;
	st.global.f32 	[%rd75+20], %f57;
	ld.global.f32 	%f58, [%rd75+24];
	add.f32 	%f59, %f58, 0f41200000;
	st.global.f32 	[%rd75+24], %f59;
	ld.global.f32 	%f60, [%rd75+28];
	add.f32 	%f61, %f60, 0f41200000;
	st.global.f32 	[%rd75+28], %f61;
	add.s32 	%r183, %r183, 16;
	add.s64 	%rd75, %rd75, 64;
	setp.ne.s32 	%p11, %r183, 0;
	@%p11 bra 	$L__BB0_15;
$L__BB0_16:
	setp.eq.s32 	%p12, %r1, 0;
	@%p12 bra 	$L__BB0_26;
	and.b32  	%r21, %r45, 7;
	setp.lt.u32 	%p13, %r1, 8;
	@%p13 bra 	$L__BB0_19;
	mul.wide.u32 	%rd47, %r185, 4;
	add.s64 	%rd48, %rd1, %rd47;
	ld.global.f32 	%f62, [%rd48];
	add.f32 	%f63, %f62, 0f41200000;
	st.global.f32 	[%rd48], %f63;
	ld.global.f32 	%f64, [%rd48+4];
	add.f32 	%f65, %f64, 0f41200000;
	st.global.f32 	[%rd48+4], %f65;
	ld.global.f32 	%f66, [%rd48+8];
	add.f32 	%f67, %f66, 0f41200000;
	st.global.f32 	[%rd48+8], %f67;
	ld.global.f32 	%f68, [%rd48+12];
	add.f32 	%f69, %f68, 0f41200000;
	st.global.f32 	[%rd48+12], %f69;
	ld.global.f32 	%f70, [%rd48+16];
	add.f32 	%f71, %f70, 0f41200000;
	st.global.f32 	[%rd48+16], %f71;
	ld.global.f32 	%f72, [%rd48+20];
	add.f32 	%f73, %f72, 0f41200000;
	st.global.f32 	[%rd48+20], %f73;
	ld.global.f32 	%f74, [%rd48+24];
	add.f32 	%f75, %f74, 0f41200000;
	st.global.f32 	[%rd48+24], %f75;
	ld.global.f32 	%f76, [%rd48+28];
	add.f32 	%f77, %f76, 0f41200000;
	st.global.f32 	[%rd48+28], %f77;
	add.s32 	%r185, %r185, 8;
$L__BB0_19:
	setp.eq.s32 	%p14, %r21, 0;
	@%p14 bra 	$L__BB0_26;
	and.b32  	%r24, %r45, 3;
	setp.lt.u32 	%p15, %r21, 4;
	@%p15 bra 	$L__BB0_22;
	mul.wide.u32 	%rd49, %r185, 4;
	add.s64 	%rd50, %rd1, %rd49;
	ld.global.f32 	%f78, [%rd50];
	add.f32 	%f79, %f78, 0f41200000;
	st.global.f32 	[%rd50], %f79;
	ld.global.f32 	%f80, [%rd50+4];
	add.f32 	%f81, %f80, 0f41200000;
	st.global.f32 	[%rd50+4], %f81;
	ld.global.f32 	%f82, [%rd50+8];
	add.f32 	%f83, %f82, 0f41200000;
	st.global.f32 	[%rd50+8], %f83;
	ld.global.f32 	%f84, [%rd50+12];
	add.f32 	%f85, %f84, 0f41200000;
	st.global.f32 	[%rd50+12], %f85;
	add.s32 	%r185, %r185, 4;
$L__BB0_22:
	setp.eq.s32 	%p16, %r24, 0;
	@%p16 bra 	$L__BB0_26;
	mul.wide.u32 	%rd51, %r185, 4;
	add.s64 	%rd76, %rd1, %rd51;
	neg.s32 	%r187, %r24;
$L__BB0_24:
	.pragma "nounroll";
	ld.global.f32 	%f86, [%rd76];
	add.f32 	%f87, %f86, 0f41200000;
	st.global.f32 	[%rd76], %f87;
	add.s64 	%rd76, %rd76, 4;
	add.s32 	%r187, %r187, 1;
	setp.eq.s32 	%p17, %r187, 0;
	@%p17 bra 	$L__BB0_26;
	bra.uni 	$L__BB0_24;
$L__BB0_25:
	mov.u64 	%rd26, $str$1;
	cvta.global.u64 	%rd27, %rd26;
	{ // callseq 1, 0
	.param .b64 param0;
	st.param.b64 	[param0], %rd27;
	.param .b64 param1;
	st.param.b64 	[param1], 0;
	.param .b32 retval0;
	call.uni (retval0), 
	vprintf, 
	(
	param0, 
	param1
	);
	ld.param.b32 	%r48, [retval0];
	} // callseq 1
	{ // callseq 2, 0
	.param .b64 param0;
	st.param.b64 	[param0], %rd27;
	.param .b64 param1;
	st.param.b64 	[param1], 0;
	.param .b32 retval0;
	call.uni (retval0), 
	vprintf, 
	(
	param0, 
	param1
	);
	ld.param.b32 	%r50, [retval0];
	} // callseq 2
$L__BB0_26:
	setp.lt.s32 	%p18, %r45, 1;
	@%p18 bra 	$L__BB0_39;
	and.b32  	%r30, %r45, 15;
	setp.lt.u32 	%p19, %r45, 16;
	mov.b32 	%r190, 0;
	@%p19 bra 	$L__BB0_30;
	and.b32  	%r190, %r45, 2147483632;
	neg.s32 	%r188, %r190;
	add.s64 	%rd77, %rd1, 32;
	add.u64 	%rd52, %SP, 0;
	mov.u64 	%rd54, $str;
$L__BB0_29:
	.pragma "nounroll";
	ld.global.f32 	%f88, [%rd77+-32];
	cvt.f64.f32 	%fd30, %f88;
	cvta.to.local.u64 	%rd53, %rd52;
	st.local.f64 	[%rd53], %fd30;
	cvta.global.u64 	%rd55, %rd54;
	{ // callseq 34, 0
	.param .b64 param0;
	st.param.b64 	[param0], %rd55;
	.param .b64 param1;
	st.param.b64 	[param1], %rd52;
	.param .b32 retval0;
	call.uni (retval0), 
	vprintf, 
	(
	param0, 
	param1
	);
	ld.param.b32 	%r118, [retval0];
	} // callseq 34
	ld.global.f32 	%f89, [%rd77+-28];
	cvt.f64.f32 	%fd31, %f89;
	st.local.f64 	[%rd53], %fd31;
	{ // callseq 35, 0
	.param .b64 param0;
	st.param.b64 	[param0], %rd55;
	.param .b64 param1;
	st.param.b64 	[param1], %rd52;
	.param .b32 retval0;
	call.uni (retval0), 
	vprintf, 
	(
	param0, 
	param1
	);
	ld.param.b32 	%r120, [retval0];
	} // callseq 35
	ld.global.f32 	%f90, [%rd77+-24];
	cvt.f64.f32 	%fd32, %f90;
	st.local.f64 	[%rd53], %fd32;
	{ // callseq 36, 0
	.param .b64 param0;
	st.param.b64 	[param0], %rd55;
	.param .b64 param1;
	st.param.b64 	[param1], %rd52;
	.param .b32 retval0;
	call.uni (retval0), 
	vprintf, 
	(
	param0, 
	param1
	);
	ld.param.b32 	%r122, [retval0];
	} // callseq 36
	ld.global.f32 	%f91, [%rd77+-20];
	cvt.f64.f32 	%fd33, %f91;
	st.local.f64 	[%rd53], %fd33;
	{ // callseq 37, 0
	.param .b64 param0;
	st.param.b64 	[param0], %rd55;
	.param .b64 param1;
	st.param.b64 	[param1], %rd52;
	.param .b32 retval0;
	call.uni (retval0), 
	vprintf, 
	(
	param0, 
	param1
	);
	ld.param.b32 	%r124, [retval0];
	} // callseq 37
	ld.global.f32 	%f92, [%rd77+-16];
	cvt.f64.f32 	%fd34, %f92;
	st.local.f64 	[%rd53], %fd34;
	{ // callseq 38, 0
	.param .b64 param0;
	st.param.b64 	[param0], %rd55;
	.param .b64 param1;
	st.param.b64 	[param1], %rd52;
	.param .b32 retval0;
	call.uni (retval0), 
	vprintf, 
	(
	param0, 
	param1
	);
	ld.param.b32 	%r126, [retval0];
	} // callseq 38
	ld.global.f32 	%f93, [%rd77+-12];
	cvt.f64.f32 	%fd35, %f93;
	st.local.f64 	[%rd53], %fd35;
	{ // callseq 39, 0
	.param .b64 param0;
	st.param.b64 	[param0], %rd55;
	.param .b64 param1;
	st.param.b64 	[param1], %rd52;
	.param .b32 retval0;
	call.uni (retval0), 
	vprintf, 
	(
	param0, 
	param1
	);
	ld.param.b32 	%r128, [retval0];
	} // callseq 39
	ld.global.f32 	%f94, [%rd77+-8];
	cvt.f64.f32 	%fd36, %f94;
	st.local.f64 	[%rd53], %fd36;
	{ // callseq 40, 0
	.param .b64 param0;
	st.param.b64 	[param0], %rd55;
	.param .b64 param1;
	st.param.b64 	[param1], %rd52;
	.param .b32 retval0;
	call.uni (retval0), 
	vprintf, 
	(
	param0, 
	param1
	);
	ld.param.b32 	%r130, [retval0];
	} // callseq 40
	ld.global.f32 	%f95, [%rd77+-4];
	cvt.f64.f32 	%fd37, %f95;
	st.local.f64 	[%rd53], %fd37;
	{ // callseq 41, 0
	.param .b64 param0;
	st.param.b64 	[param0], %rd55;
	.param .b64 param1;
	st.param.b64 	[param1], %rd52;
	.param .b32 retval0;
	call.uni (retval0), 
	vprintf, 
	(
	param0, 
	param1
	);
	ld.param.b32 	%r132, [retval0];
	} // callseq 41
	ld.global.f32 	%f96, [%rd77];
	cvt.f64.f32 	%fd38, %f96;
	st.local.f64 	[%rd53], %fd38;
	{ // callseq 42, 0
	.param .b64 param0;
	st.param.b64 	[param0], %rd55;
	.param .b64 param1;
	st.param.b64 	[param1], %rd52;
	.param .b32 retval0;
	call.uni (retval0), 
	vprintf, 
	(
	param0, 
	param1
	);
	ld.param.b32 	%r134, [retval0];
	} // callseq 42
	ld.global.f32 	%f97, [%rd77+4];
	cvt.f64.f32 	%fd39, %f97;
	st.local.f64 	[%rd53], %fd39;
	{ // callseq 43, 0
	.param .b64 param0;
	st.param.b64 	[param0], %rd55;
	.param .b64 param1;
	st.param.b64 	[param1], %rd52;
	.param .b32 retval0;
	call.uni (retval0), 
	vprintf, 
	(
	param0, 
	param1
	);
	ld.param.b32 	%r136, [retval0];
	} // callseq 43
	ld.global.f32 	%f98, [%rd77+8];
	cvt.f64.f32 	%fd40, %f98;
	st.local.f64 	[%rd53], %fd40;
	{ // callseq 44, 0
	.param .b64 param0;
	st.param.b64 	[param0], %rd55;
	.param .b64 param1;
	st.param.b64 	[param1], %rd52;
	.param .b32 retval0;
	call.uni (retval0), 
	vprintf, 
	(
	param0, 
	param1
	);
	ld.param.b32 	%r138, [retval0];
	} // callseq 44
	ld.global.f32 	%f99, [%rd77+12];
	cvt.f64.f32 	%fd41, %f99;
	st.local.f64 	[%rd53], %fd41;
	{ // callseq 45, 0
	.param .b64 param0;
	st.param.b64 	[param0], %rd55;
	.param .b64 param1;
	st.param.b64 	[param1], %rd52;
	.param .b32 retval0;
	call.uni (retval0), 
	vprintf, 
	(
	param0, 
	param1
	);
	ld.param.b32 	%r140, [retval0];
	} // callseq 45
	ld.global.f32 	%f100, [%rd77+16];
	cvt.f64.f32 	%fd42, %f100;
	st.local.f64 	[%rd53], %fd42;
	{ // callseq 46, 0
	.param .b64 param0;
	st.param.b64 	[param0], %rd55;
	.param .b64 param1;
	st.param.b64 	[param1], %rd52;
	.param .b32 retval0;
	call.uni (retval0), 
	vprintf, 
	(
	param0, 
	param1
	);
	ld.param.b32 	%r142, [retval0];
	} // callseq 46
	ld.global.f32 	%f101, [%rd77+20];
	cvt.f64.f32 	%fd43, %f101;
	st.local.f64 	[%rd53], %fd43;
	{ // callseq 47, 0
	.param .b64 param0;
	st.param.b64 	[param0], %rd55;
	.param .b64 param1;
	st.param.b64 	[param1], %rd52;
	.param .b32 retval0;
	call.uni (retval0), 
	vprintf, 
	(
	param0, 
	param1
	);
	ld.param.b32 	%r144, [retval0];
	} // callseq 47
	ld.global.f32 	%f102, [%rd77+24];
	cvt.f64.f32 	%fd44, %f102;
	st.local.f64 	[%rd53], %fd44;
	{ // callseq 48, 0
	.param .b64 param0;
	st.param.b64 	[param0], %rd55;
	.param .b64 param1;
	st.param.b64 	[param1], %rd52;
	.param .b32 retval0;
	call.uni (retval0), 
	vprintf, 
	(
	param0, 
	param1
	);
	ld.param.b32 	%r146, [retval0];
	} // callseq 48
	ld.global.f32 	%f103, [%rd77+28];
	cvt.f64.f32 	%fd45, %f103;
	st.local.f64 	[%rd53], %fd45;
	{ // callseq 49, 0
	.param .b64 param0;
	st.param.b64 	[param0], %rd55;
	.param .b64 param1;
	st.param.b64 	[param1], %rd52;
	.param .b32 retval0;
	call.uni (retval0), 
	vprintf, 
	(
	param0, 
	param1
	);
	ld.param.b32 	%r148, [retval0];
	} // callseq 49
	add.s32 	%r188, %r188, 16;
	add.s64 	%rd77, %rd77, 64;
	setp.ne.s32 	%p20, %r188, 0;
	@%p20 bra 	$L__BB0_29;
$L__BB0_30:
	setp.eq.s32 	%p21, %r30, 0;
	@%p21 bra 	$L__BB0_39;
	add.u64 	%rd56, %SP, 0;
	add.u64 	%rd18, %SPL, 0;
	and.b32  	%r36, %r45, 7;
	setp.lt.u32 	%p22, %r30, 8;
	@%p22 bra 	$L__BB0_33;
	mul.wide.u32 	%rd57, %r190, 4;
	add.s64 	%rd58, %rd1, %rd57;
	ld.global.f32 	%f104, [%rd58];
	cvt.f64.f32 	%fd46, %f104;
	st.local.f64 	[%rd18], %fd46;
	mov.u64 	%rd59, $str;
	cvta.global.u64 	%rd60, %rd59;
	{ // callseq 50, 0
	.param .b64 param0;
	st.param.b64 	[param0], %rd60;
	.param .b64 param1;
	st.param.b64 	[param1], %rd56;
	.param .b32 retval0;
	call.uni (retval0), 
	vprintf, 
	(
	param0, 
	param1
	);
	ld.param.b32 	%r150, [retval0];
	} // callseq 50
	ld.global.f32 	%f105, [%rd58+4];
	cvt.f64.f32 	%fd47, %f105;
	st.local.f64 	[%rd18], %fd47;
	{ // callseq 51, 0
	.param .b64 param0;
	st.param.b64 	[param0], %rd60;
	.param .b64 param1;
	st.param.b64 	[param1], %rd56;
	.param .b32 retval0;
	call.uni (retval0), 
	vprintf, 
	(
	param0, 
	param1
	);
	ld.param.b32 	%r152, [retval0];
	} // callseq 51
	ld.global.f32 	%f106, [%rd58+8];
	cvt.f64.f32 	%fd48, %f106;
	st.local.f64 	[%rd18], %fd48;
	{ // callseq 52, 0
	.param .b64 param0;
	st.param.b64 	[param0], %rd60;
	.param .b64 param1;
	st.param.b64 	[param1], %rd56;
	.param .b32 retval0;
	call.uni (retval0), 
	vprintf, 
	(
	param0, 
	param1
	);
	ld.param.b32 	%r154, [retval0];
	} // callseq 52
	ld.global.f32 	%f107, [%rd58+12];
	cvt.f64.f32 	%fd49, %f107;
	st.local.f64 	[%rd18], %fd49;
	{ // callseq 53, 0
	.param .b64 param0;
	st.param.b64 	[param0], %rd60;
	.param .b64 param1;
	st.param.b64 	[param1], %rd56;
	.param .b32 retval0;
	call.uni (retval0), 
	vprintf, 
	(
	param0, 
	param1
	);
	ld.param.b32 	%r156, [retval0];
	} // callseq 53
	ld.global.f32 	%f108, [%rd58+16];
	cvt.f64.f32 	%fd50, %f108;
	st.local.f64 	[%rd18], %fd50;
	{ // callseq 54, 0
	.param .b64 param0;
	st.param.b64 	[param0], %rd60;
	.param .b64 param1;
	st.param.b64 	[param1], %rd56;
	.param .b32 retval0;
	call.uni (retval0), 
	vprintf, 
	(
	param0, 
	param1
	);
	ld.param.b32 	%r158, [retval0];
	} // callseq 54
	ld.global.f32 	%f109, [%rd58+20];
	cvt.f64.f32 	%fd51, %f109;
	st.local.f64 	[%rd18], %fd51;
	{ // callseq 55, 0
	.param .b64 param0;
	st.param.b64 	[param0], %rd60;
	.param .b64 param1;
	st.param.b64 	[param1], %rd56;
	.param .b32 retval0;
	call.uni (retval0), 
	vprintf, 
	(
	param0, 
	param1
	);
	ld.param.b32 	%r160, [retval0];
	} // callseq 55
	ld.global.f32 	%f110, [%rd58+24];
	cvt.f64.f32 	%fd52, %f110;
	st.local.f64 	[%rd18], %fd52;
	{ // callseq 56, 0
	.param .b64 param0;
	st.param.b64 	[param0], %rd60;
	.param .b64 param1;
	st.param.b64 	[param1], %rd56;
	.param .b32 retval0;
	call.uni (retval0), 
	vprintf, 
	(
	param0, 
	param1
	);
	ld.param.b32 	%r162, [retval0];
	} // callseq 56
	ld.global.f32 	%f111, [%rd58+28];
	cvt.f64.f32 	%fd53, %f111;
	st.local.f64 	[%rd18], %fd53;
	{ // callseq 57, 0
	.param .b64 param0;
	st.param.b64 	[param0], %rd60;
	.param .b64 param1;
	st.param.b64 	[param1], %rd56;
	.param .b32 retval0;
	call.uni (retval0), 
	vprintf, 
	(
	param0, 
	param1
	);
	ld.param.b32 	%r164, [retval0];
	} // callseq 57
	add.s32 	%r190, %r190, 8;
$L__BB0_33:
	setp.eq.s32 	%p23, %r36, 0;
	@%p23 bra 	$L__BB0_39;
	and.b32  	%r39, %r45, 3;
	setp.lt.u32 	%p24, %r36, 4;
	@%p24 bra 	$L__BB0_36;
	mul.wide.u32 	%rd62, %r190, 4;
	add.s64 	%rd63, %rd1, %rd62;
	ld.global.f32 	%f112, [%rd63];
	cvt.f64.f32 	%fd54, %f112;
	st.local.f64 	[%rd18], %fd54;
	mov.u64 	%rd64, $str;
	cvta.global.u64 	%rd65, %rd64;
	{ // callseq 58, 0
	.param .b64 param0;
	st.param.b64 	[param0], %rd65;
	.param .b64 param1;
	st.param.b64 	[param1], %rd56;
	.param .b32 retval0;
	call.uni (retval0), 
	vprintf, 
	(
	param0, 
	param1
	);
	ld.param.b32 	%r166, [retval0];
	} // callseq 58
	ld.global.f32 	%f113, [%rd63+4];
	cvt.f64.f32 	%fd55, %f113;
	st.local.f64 	[%rd18], %fd55;
	{ // callseq 59, 0
	.param .b64 param0;
	st.param.b64 	[param0], %rd65;
	.param .b64 param1;
	st.param.b64 	[param1], %rd56;
	.param .b32 retval0;
	call.uni (retval0), 
	vprintf, 
	(
	param0, 
	param1
	);
	ld.param.b32 	%r168, [retval0];
	} // callseq 59
	ld.global.f32 	%f114, [%rd63+8];
	cvt.f64.f32 	%fd56, %f114;
	st.local.f64 	[%rd18], %fd56;
	{ // callseq 60, 0
	.param .b64 param0;
	st.param.b64 	[param0], %rd65;
	.param .b64 param1;
	st.param.b64 	[param1], %rd56;
	.param .b32 retval0;
	call.uni (retval0), 
	vprintf, 
	(
	param0, 
	param1
	);
	ld.param.b32 	%r170, [retval0];
	} // callseq 60
	ld.global.f32 	%f115, [%rd63+12];
	cvt.f64.f32 	%fd57, %f115;
	st.local.f64 	[%rd18], %fd57;
	{ // callseq 61, 0
	.param .b64 param0;
	st.param.b64 	[param0], %rd65;
	.param .b64 param1;
	st.param.b64 	[param1], %rd56;
	.param .b32 retval0;
	call.uni (retval0), 
	vprintf, 
	(
	param0, 
	param1
	);
	ld.param.b32 	%r172, [retval0];
	} // callseq 61
	add.s32 	%r190, %r190, 4;
$L__BB0_36:
	setp.eq.s32 	%p25, %r39, 0;
	@%p25 bra 	$L__BB0_39;
	mul.wide.u32 	%rd67, %r190, 4;
	add.s64 	%rd78, %rd1, %rd67;
	neg.s32 	%r192, %r39;
	mov.u64 	%rd68, $str;
$L__BB0_38:
	.pragma "nounroll";
	ld.global.f32 	%f116, [%rd78];
	cvt.f64.f32 	%fd58, %f116;
	st.local.f64 	[%rd18], %fd58;
	cvta.global.u64 	%rd69, %rd68;
	{ // callseq 62, 0
	.param .b64 param0;
	st.param.b64 	[param0], %rd69;
	.param .b64 param1;
	st.param.b64 	[param1], %rd56;
	.param .b32 retval0;
	call.uni (retval0), 
	vprintf, 
	(
	param0, 
	param1
	);
	ld.param.b32 	%r174, [retval0];
	} // callseq 62
	add.s64 	%rd78, %rd78, 4;
	add.s32 	%r192, %r192, 1;
	setp.ne.s32 	%p26, %r192, 0;
	@%p26 bra 	$L__BB0_38;
$L__BB0_39:
	mov.u64 	%rd71, $str$1;
	cvta.global.u64 	%rd72, %rd71;
	{ // callseq 63, 0
	.param .b64 param0;
	st.param.b64 	[param0], %rd72;
	.param .b64 param1;
	st.param.b64 	[param1], 0;
	.param .b32 retval0;
	call.uni (retval0), 
	vprintf, 
	(
	param0, 
	param1
	);
	ld.param.b32 	%r176, [retval0];
	} // callseq 63
	ret;

}
	// .globl	_Z16cuda_calculationPfS_i
.visible .entry _Z16cuda_calculationPfS_i(
	.param .u64 .ptr .align 1 _Z16cuda_calculationPfS_i_param_0,
	.param .u64 .ptr .align 1 _Z16cuda_calculationPfS_i_param_1,
	.param .u32 _Z16cuda_calculationPfS_i_param_2
)
{
	.reg .pred 	%p<10>;
	.reg .b32 	%r<23>;
	.reg .b32 	%f<59>;
	.reg .b64 	%rd<16>;

	ld.param.u64 	%rd8, [_Z16cuda_calculationPfS_i_param_0];
	ld.param.u32 	%r16, [_Z16cuda_calculationPfS_i_param_2];
	cvta.to.global.u64 	%rd1, %rd8;
	setp.lt.s32 	%p1, %r16, 1;
	@%p1 bra 	$L__BB1_13;
	and.b32  	%r1, %r16, 15;
	setp.lt.u32 	%p2, %r16, 16;
	mov.b32 	%r20, 0;
	@%p2 bra 	$L__BB1_4;
	and.b32  	%r20, %r16, 2147483632;
	neg.s32 	%r18, %r20;
	add.s64 	%rd14, %rd1, 32;
$L__BB1_3:
	.pragma "nounroll";
	ld.global.f32 	%f1, [%rd14+-32];
	add.f32 	%f2, %f1, 0f41200000;
	st.global.f32 	[%rd14+-32], %f2;
	ld.global.f32 	%f3, [%rd14+-28];
	add.f32 	%f4, %f3, 0f41200000;
	st.global.f32 	[%rd14+-28], %f4;
	ld.global.f32 	%f5, [%rd14+-24];
	add.f32 	%f6, %f5, 0f41200000;
	st.global.f32 	[%rd14+-24], %f6;
	ld.global.f32 	%f7, [%rd14+-20];
	add.f32 	%f8, %f7, 0f41200000;
	st.global.f32 	[%rd14+-20], %f8;
	ld.global.f32 	%f9, [%rd14+-16];
	add.f32 	%f10, %f9, 0f41200000;
	st.global.f32 	[%rd14+-16], %f10;
	ld.global.f32 	%f11, [%rd14+-12];
	add.f32 	%f12, %f11, 0f41200000;
	st.global.f32 	[%rd14+-12], %f12;
	ld.global.f32 	%f13, [%rd14+-8];
	add.f32 	%f14, %f13, 0f41200000;
	st.global.f32 	[%rd14+-8], %f14;
	ld.global.f32 	%f15, [%rd14+-4];
	add.f32 	%f16, %f15, 0f41200000;
	st.global.f32 	[%rd14+-4], %f16;
	ld.global.f32 	%f17, [%rd14];
	add.f32 	%f18, %f17, 0f41200000;
	st.global.f32 	[%rd14], %f18;
	ld.global.f32 	%f19, [%rd14+4];
	add.f32 	%f20, %f19, 0f41200000;
	st.global.f32 	[%rd14+4], %f20;
	ld.global.f32 	%f21, [%rd14+8];
	add.f32 	%f22, %f21, 0f41200000;
	st.global.f32 	[%rd14+8], %f22;
	ld.global.f32 	%f23, [%rd14+12];
	add.f32 	%f24, %f23, 0f41200000;
	st.global.f32 	[%rd14+12], %f24;
	ld.global.f32 	%f25, [%rd14+16];
	add.f32 	%f26, %f25, 0f41200000;
	st.global.f32 	[%rd14+16], %f26;
	ld.global.f32 	%f27, [%rd14+20];
	add.f32 	%f28, %f27, 0f41200000;
	st.global.f32 	[%rd14+20], %f28;
	ld.global.f32 	%f29, [%rd14+24];
	add.f32 	%f30, %f29, 0f41200000;
	st.global.f32 	[%rd14+24], %f30;
	ld.global.f32 	%f31, [%rd14+28];
	add.f32 	%f32, %f31, 0f41200000;
	st.global.f32 	[%rd14+28], %f32;
	add.s32 	%r18, %r18, 16;
	add.s64 	%rd14, %rd14, 64;
	setp.ne.s32 	%p3, %r18, 0;
	@%p3 bra 	$L__BB1_3;
$L__BB1_4:
	setp.eq.s32 	%p4, %r1, 0;
	@%p4 bra 	$L__BB1_13;
	and.b32  	%r7, %r16, 7;
	setp.lt.u32 	%p5, %r1, 8;
	@%p5 bra 	$L__BB1_7;
	mul.wide.u32 	%rd9, %r20, 4;
	add.s64 	%rd10, %rd1, %rd9;
	ld.global.f32 	%f33, [%rd10];
	add.f32 	%f34, %f33, 0f41200000;
	st.global.f32 	[%rd10], %f34;
	ld.global.f32 	%f35, [%rd10+4];
	add.f32 	%f36, %f35, 0f41200000;
	st.global.f32 	[%rd10+4], %f36;
	ld.global.f32 	%f37, [%rd10+8];
	add.f32 	%f38, %f37, 0f41200000;
	st.global.f32 	[%rd10+8], %f38;
	ld.global.f32 	%f39, [%rd10+12];
	add.f32 	%f40, %f39, 0f41200000;
	st.global.f32 	[%rd10+12], %f40;
	ld.global.f32 	%f41, [%rd10+16];
	add.f32 	%f42, %f41, 0f41200000;
	st.global.f32 	[%rd10+16], %f42;
	ld.global.f32 	%f43, [%rd10+20];
	add.f32 	%f44, %f43, 0f41200000;
	st.global.f32 	[%rd10+20], %f44;
	ld.global.f32 	%f45, [%rd10+24];
	add.f32 	%f46, %f45, 0f41200000;
	st.global.f32 	[%rd10+24], %f46;
	ld.global.f32 	%f47, [%rd10+28];
	add.f32 	%f48, %f47, 0f41200000;
	st.global.f32 	[%rd10+28], %f48;
	add.s32 	%r20, %r20, 8;
$L__BB1_7:
	setp.eq.s32 	%p6, %r7, 0;
	@%p6 bra 	$L__BB1_13;
	and.b32  	%r10, %r16, 3;
	setp.lt.u32 	%p7, %r7, 4;
	@%p7 bra 	$L__BB1_10;
	mul.wide.u32 	%rd11, %r20, 4;
	add.s64 	%rd12, %rd1, %rd11;
	ld.global.f32 	%f49, [%rd12];
	add.f32 	%f50, %f49, 0f41200000;
	st.global.f32 	[%rd12], %f50;
	ld.global.f32 	%f51, [%rd12+4];
	add.f32 	%f52, %f51, 0f41200000;
	st.global.f32 	[%rd12+4], %f52;
	ld.global.f32 	%f53, [%rd12+8];
	add.f32 	%f54, %f53, 0f41200000;
	st.global.f32 	[%rd12+8], %f54;
	ld.global.f32 	%f55, [%rd12+12];
	add.f32 	%f56, %f55, 0f41200000;
	st.global.f32 	[%rd12+12], %f56;
	add.s32 	%r20, %r20, 4;
$L__BB1_10:
	setp.eq.s32 	%p8, %r10, 0;
	@%p8 bra 	$L__BB1_13;
	mul.wide.u32 	%rd13, %r20, 4;
	add.s64 	%rd15, %rd1, %rd13;
	neg.s32 	%r22, %r10;
$L__BB1_12:
	.pragma "nounroll";
	ld.global.f32 	%f57, [%rd15];
	add.f32 	%f58, %f57, 0f41200000;
	st.global.f32 	[%rd15], %f58;
	add.s64 	%rd15, %rd15, 4;
	add.s32 	%r22, %r22, 1;
	setp.ne.s32 	%p9, %r22, 0;
	@%p9 bra 	$L__BB1_12;
$L__BB1_13:
	ret;

}


// ===== COMPILED SASS (sm_100) =====

	.target	sm_100

	.elftype	@"ET_EXEC"


//--------------------- .note.nv.tkinfo           --------------------------
	.section	.note.nv.tkinfo,"",@"SHT_NOTE"
	.sectionflags	@"SHF_NOTE_NV_TKINFO"
	.tkinfo
        /*0018*/ 	.word	0x00000002
        /*0030*/ 	.string	""
        /*0030*/ 	.string	"ptxas"
        /*0030*/ 	.string	"Cuda compilation tools, release 13.0, V13.0.88"
        /*0030*/ 	.string	"Build cuda_13.0.r13.0/compiler.36424714_0"
        /*0030*/ 	.string	"-arch sm_100 -m 64 "



//--------------------- .note.nv.cuinfo           --------------------------
	.section	.note.nv.cuinfo,"",@"SHT_NOTE"
	.sectionflags	@"SHF_NOTE_NV_CUINFO"
        /*0018*/ 	.short	0x0002
        /*001a*/ 	.short	0x0064
        /*001c*/ 	.short	0x0082
	.zero		2


//--------------------- .nv.info                  --------------------------
	.section	.nv.info,"",@"SHT_CUDA_INFO"
	.align	4


	//----- nvinfo : EIATTR_REGCOUNT
	.align		4
        /*0000*/ 	.byte	0x04, 0x2f
        /*0002*/ 	.short	(.L_4 - .L_3)
	.align		4
.L_3:
        /*0004*/ 	.word	index@(_Z16cuda_print_arrayPfi)
        /*0008*/ 	.word	0x00000022


	//----- nvinfo : EIATTR_FRAME_SIZE
	.align		4
.L_4:
        /*000c*/ 	.byte	0x04, 0x11
        /*000e*/ 	.short	(.L_6 - .L_5)
	.align		4
.L_5:
        /*0010*/ 	.word	index@(_Z16cuda_print_arrayPfi)
        /*0014*/ 	.word	0x00000010


	//----- nvinfo : EIATTR_REGCOUNT
	.align		4
.L_6:
        /*0018*/ 	.byte	0x04, 0x2f
        /*001a*/ 	.short	(.L_8 - .L_7)
	.align		4
.L_7:
        /*001c*/ 	.word	index@(_Z16cuda_calculationPfS_i)
        /*0020*/ 	.word	0x00000020


	//----- nvinfo : EIATTR_FRAME_SIZE
	.align		4
.L_8:
        /*0024*/ 	.byte	0x04, 0x11
        /*0026*/ 	.short	(.L_10 - .L_9)
	.align		4
.L_9:
        /*0028*/ 	.word	index@(_Z16cuda_calculationPfS_i)
        /*002c*/ 	.word	0x00000000


	//----- nvinfo : EIATTR_MIN_STACK_SIZE
	.align		4
.L_10:
        /*0030*/ 	.byte	0x04, 0x12
        /*0032*/ 	.short	(.L_12 - .L_11)
	.align		4
.L_11:
        /*0034*/ 	.word	index@(_Z16cuda_calculationPfS_i)
        /*0038*/ 	.word	0x00000000


	//----- nvinfo : EIATTR_MIN_STACK_SIZE
	.align		4
.L_12:
        /*003c*/ 	.byte	0x04, 0x12
        /*003e*/ 	.short	(.L_14 - .L_13)
	.align		4
.L_13:
        /*0040*/ 	.word	index@(_Z16cuda_print_arrayPfi)
        /*0044*/ 	.word	0x00000010
.L_14:


//--------------------- .nv.compat                --------------------------
	.section	.nv.compat,"",@"SHT_CUDA_COMPAT_INFO"
	.align	4
        /*0000*/ 	.byte	0x02, 0x09, 0x00, 0x00, 0x02, 0x02, 0x01, 0x00, 0x02, 0x05, 0x05, 0x00, 0x03, 0x07, 0x01, 0x01
        /*0010*/ 	.byte	0x02, 0x03, 0x00, 0x00, 0x02, 0x06, 0x01, 0x00, 0x04, 0x0b, 0x08, 0x00, 0x09, 0x00, 0x00, 0x00
        /*0020*/ 	.byte	0x00, 0x00, 0x00, 0x00


//--------------------- .nv.info._Z16cuda_calculationPfS_i --------------------------
	.section	.nv.info._Z16cuda_calculationPfS_i,"",@"SHT_CUDA_INFO"
	.sectionflags	@""
	.align	4


	//----- nvinfo : EIATTR_CUDA_API_VERSION
	.align		4
        /*0000*/ 	.byte	0x04, 0x37
        /*0002*/ 	.short	(.L_16 - .L_15)
.L_15:
        /*0004*/ 	.word	0x00000082


	//----- nvinfo : EIATTR_KPARAM_INFO
	.align		4
.L_16:
        /*0008*/ 	.byte	0x04, 0x17
        /*000a*/ 	.short	(.L_18 - .L_17)
.L_17:
        /*000c*/ 	.word	0x00000000
        /*0010*/ 	.short	0x0002
        /*0012*/ 	.short	0x0010
        /*0014*/ 	.byte	0x00, 0xf0, 0x11, 0x00


	//----- nvinfo : EIATTR_KPARAM_INFO
	.align		4
.L_18:
        /*0018*/ 	.byte	0x04, 0x17
        /*001a*/ 	.short	(.L_20 - .L_19)
.L_19:
        /*001c*/ 	.word	0x00000000
        /*0020*/ 	.short	0x0001
        /*0022*/ 	.short	0x0008
        /*0024*/ 	.byte	0x00, 0xf5, 0x21, 0x00


	//----- nvinfo : EIATTR_KPARAM_INFO
	.align		4
.L_20:
        /*0028*/ 	.byte	0x04, 0x17
        /*002a*/ 	.short	(.L_22 - .L_21)
.L_21:
        /*002c*/ 	.word	0x00000000
        /*0030*/ 	.short	0x0000
        /*0032*/ 	.short	0x0000
        /*0034*/ 	.byte	0x00, 0xf5, 0x21, 0x00


	//----- nvinfo : EIATTR_SPARSE_MMA_MASK
	.align		4
.L_22:
        /*0038*/ 	.byte	0x03, 0x50
        /*003a*/ 	.short	0x0000


	//----- nvinfo : EIATTR_MAXREG_COUNT
	.align		4
        /*003c*/ 	.byte	0x03, 0x1b
        /*003e*/ 	.short	0x00ff


	//----- nvinfo : EIATTR_MERCURY_ISA_VERSION
	.align		4
        /*0040*/ 	.byte	0x03, 0x5f
        /*0042*/ 	.short	0x0101


	//----- nvinfo : EIATTR_VRC_CTA_INIT_COUNT
	.align		4
        /*0044*/ 	.byte	0x02, 0x4a
	.zero		1
	.zero		1


	//----- nvinfo : EIATTR_EXIT_INSTR_OFFSETS
	.align		4
        /*0048*/ 	.byte	0x04, 0x1c
        /*004a*/ 	.short	(.L_24 - .L_23)


	//   ....[0]....
.L_23:
        /*004c*/ 	.word	0x00000030


	//   ....[1]....
        /*0050*/ 	.word	0x00000480


	//   ....[2]....
        /*0054*/ 	.word	0x00000680


	//   ....[3]....
        /*0058*/ 	.word	0x000007c0


	//   ....[4]....
        /*005c*/ 	.word	0x000008c0


	//----- nvinfo : EIATTR_CBANK_PARAM_SIZE
	.align		4
.L_24:
        /*0060*/ 	.byte	0x03, 0x19
        /*0062*/ 	.short	0x0014


	//----- nvinfo : EIATTR_PARAM_CBANK
	.align		4
        /*0064*/ 	.byte	0x04, 0x0a
        /*0066*/ 	.short	(.L_26 - .L_25)
	.align		4
.L_25:
        /*0068*/ 	.word	index@(.nv.constant0._Z16cuda_calculationPfS_i)
        /*006c*/ 	.short	0x0380
        /*006e*/ 	.short	0x0014


	//----- nvinfo : EIATTR_SW_WAR
	.align		4
.L_26:
        /*0070*/ 	.byte	0x04, 0x36
        /*0072*/ 	.short	(.L_28 - .L_27)
.L_27:
        /*0074*/ 	.word	0x00000008
.L_28:


//--------------------- .nv.info._Z16cuda_print_arrayPfi --------------------------
	.section	.nv.info._Z16cuda_print_arrayPfi,"",@"SHT_CUDA_INFO"
	.sectionflags	@""
	.align	4


	//----- nvinfo : EIATTR_CUDA_API_VERSION
	.align		4
        /*0000*/ 	.byte	0x04, 0x37
        /*0002*/ 	.short	(.L_30 - .L_29)
.L_29:
        /*0004*/ 	.word	0x00000082


	//----- nvinfo : EIATTR_KPARAM_INFO
	.align		4
.L_30:
        /*0008*/ 	.byte	0x04, 0x17
        /*000a*/ 	.short	(.L_32 - .L_31)
.L_31:
        /*000c*/ 	.word	0x00000000
        /*0010*/ 	.short	0x0001
        /*0012*/ 	.short	0x0008
        /*0014*/ 	.byte	0x00, 0xf0, 0x11, 0x00


	//----- nvinfo : EIATTR_KPARAM_INFO
	.align		4
.L_32:
        /*0018*/ 	.byte	0x04, 0x17
        /*001a*/ 	.short	(.L_34 - .L_33)
.L_33:
        /*001c*/ 	.word	0x00000000
        /*0020*/ 	.short	0x0000
        /*0022*/ 	.short	0x0000
        /*0024*/ 	.byte	0x00, 0xf5, 0x21, 0x00


	//----- nvinfo : EIATTR_SPARSE_MMA_MASK
	.align		4
.L_34:
        /*0028*/ 	.byte	0x03, 0x50
        /*002a*/ 	.short	0x0000


	//----- nvinfo : EIATTR_MAXREG_COUNT
	.align		4
        /*002c*/ 	.byte	0x03, 0x1b
        /*002e*/ 	.short	0x00ff


	//----- nvinfo : EIATTR_EXTERNS
	.align		4
        /*0030*/ 	.byte	0x04, 0x0f
        /*0032*/ 	.short	(.L_36 - .L_35)


	//   ....[0]....
	.align		4
.L_35:
        /*0034*/ 	.word	index@(vprintf)


	//----- nvinfo : EIATTR_MERCURY_ISA_VERSION
	.align		4
.L_36:
        /*0038*/ 	.byte	0x03, 0x5f
        /*003a*/ 	.short	0x0101


	//----- nvinfo : EIATTR_VRC_CTA_INIT_COUNT
	.align		4
        /*003c*/ 	.byte	0x02, 0x4a
	.zero		1
	.zero		1


	//----- nvinfo : EIATTR_SYSCALL_OFFSETS
	.align		4
        /*0040*/ 	.byte	0x04, 0x46
        /*0042*/ 	.short	(.L_38 - .L_37)


	//   ....[0]....
.L_37:
        /*0044*/ 	.word	0x000000f0


	//   ....[1]....
        /*0048*/ 	.word	0x00000350


	//   ....[2]....
        /*004c*/ 	.word	0x00000430


	//   ....[3]....
        /*0050*/ 	.word	0x00000500


	//   ....[4]....
        /*0054*/ 	.word	0x000005d0


	//   ....[5]....
        /*0058*/ 	.word	0x000006a0


	//   ....[6]....
        /*005c*/ 	.word	0x00000770


	//   ....[7]....
        /*0060*/ 	.word	0x00000840


	//   ....[8]....
        /*0064*/ 	.word	0x00000910


	//   ....[9]....
        /*0068*/ 	.word	0x000009e0


	//   ....[10]....
        /*006c*/ 	.word	0x00000ab0


	//   ....[11]....
        /*0070*/ 	.word	0x00000b80


	//   ....[12]....
        /*0074*/ 	.word	0x00000c50


	//   ....[13]....
        /*0078*/ 	.word	0x00000d20


	//   ....[14]....
        /*007c*/ 	.word	0x00000df0


	//   ....[15]....
        /*0080*/ 	.word	0x00000ec0


	//   ....[16]....
        /*0084*/ 	.word	0x00000f90


	//   ....[17]....
        /*0088*/ 	.word	0x00001150


	//   ....[18]....
        /*008c*/ 	.word	0x00001230


	//   ....[19]....
        /*0090*/ 	.word	0x00001300


	//   ....[20]....
        /*0094*/ 	.word	0x000013d0


	//   ....[21]....
        /*0098*/ 	.word	0x000014a0


	//   ....[22]....
        /*009c*/ 	.word	0x00001570


	//   ....[23]....
        /*00a0*/ 	.word	0x00001640


	//   ....[24]....
        /*00a4*/ 	.word	0x00001710


	//   ....[25]....
        /*00a8*/ 	.word	0x000018a0


	//   ....[26]....
        /*00ac*/ 	.word	0x00001980


	//   ....[27]....
        /*00b0*/ 	.word	0x00001a50


	//   ....[28]....
        /*00b4*/ 	.word	0x00001b20


	//   ....[29]....
        /*00b8*/ 	.word	0x00001ce0


	//   ....[30]....
        /*00bc*/ 	.word	0x00001de0


	//   ....[31]....
        /*00c0*/ 	.word	0x00001e50


	//   ....[32]....
        /*00c4*/ 	.word	0x00002af0


	//   ....[33]....
        /*00c8*/ 	.word	0x00002b60


	//   ....[34]....
        /*00cc*/ 	.word	0x00002d80


	//   ....[35]....
        /*00d0*/ 	.word	0x00002e60


	//   ....[36]....
        /*00d4*/ 	.word	0x00002f30


	//   ....[37]....
        /*00d8*/ 	.word	0x00003000


	//   ....[38]....
        /*00dc*/ 	.word	0x000030d0


	//   ....[39]....
        /*00e0*/ 	.word	0x000031a0


	//   ....[40]....
        /*00e4*/ 	.word	0x00003270


	//   ....[41]....
        /*00e8*/ 	.word	0x00003340


	//   ....[42]....
        /*00ec*/ 	.word	0x00003410


	//   ....[43]....
        /*00f0*/ 	.word	0x000034e0


	//   ....[44]....
        /*00f4*/ 	.word	0x000035b0


	//   ....[45]....
        /*00f8*/ 	.word	0x00003680


	//   ....[46]....
        /*00fc*/ 	.word	0x00003750


	//   ....[47]....
        /*0100*/ 	.word	0x00003820


	//   ....[48]....
        /*0104*/ 	.word	0x000038f0


	//   ....[49]....
        /*0108*/ 	.word	0x000039c0


	//   ....[50]....
        /*010c*/ 	.word	0x00003b80


	//   ....[51]....
        /*0110*/ 	.word	0x00003c50


	//   ....[52]....
        /*0114*/ 	.word	0x00003d20


	//   ....[53]....
        /*0118*/ 	.word	0x00003df0


	//   ....[54]....
        /*011c*/ 	.word	0x00003ec0


	//   ....[55]....
        /*0120*/ 	.word	0x00003f90


	//   ....[56]....
        /*0124*/ 	.word	0x00004060


	//   ....[57]....
        /*0128*/ 	.word	0x00004130


	//   ....[58]....
        /*012c*/ 	.word	0x000042a0


	//   ....[59]....
        /*0130*/ 	.word	0x00004370


	//   ....[60]....
        /*0134*/ 	.word	0x00004440


	//   ....[61]....
        /*0138*/ 	.word	0x00004510


	//   ....[62]....
        /*013c*/ 	.word	0x00004680


	//   ....[63]....
        /*0140*/ 	.word	0x00004750


	//----- nvinfo : EIATTR_EXIT_INSTR_OFFSETS
	.align		4
.L_38:
        /*0144*/ 	.byte	0x04, 0x1c
        /*0146*/ 	.short	(.L_40 - .L_39)


	//   ....[0]....
.L_39:
        /*0148*/ 	.word	0x00004760


	//----- nvinfo : EIATTR_CRS_STACK_SIZE
	.align		4
.L_40:
        /*014c*/ 	.byte	0x04, 0x1e
        /*014e*/ 	.short	(.L_42 - .L_41)
.L_41:
        /*0150*/ 	.word	0x00000000


	//----- nvinfo : EIATTR_CBANK_PARAM_SIZE
	.align		4
.L_42:
        /*0154*/ 	.byte	0x03, 0x19
        /*0156*/ 	.short	0x000c


	//----- nvinfo : EIATTR_PARAM_CBANK
	.align		4
        /*0158*/ 	.byte	0x04, 0x0a
        /*015a*/ 	.short	(.L_44 - .L_43)
	.align		4
.L_43:
        /*015c*/ 	.word	index@(.nv.constant0._Z16cuda_print_arrayPfi)
        /*0160*/ 	.short	0x0380
        /*0162*/ 	.short	0x000c


	//----- nvinfo : EIATTR_SW_WAR
	.align		4
.L_44:
        /*0164*/ 	.byte	0x04, 0x36
        /*0166*/ 	.short	(.L_46 - .L_45)
.L_45:
        /*0168*/ 	.word	0x00000008
.L_46:


//--------------------- .nv.callgraph             --------------------------
	.section	.nv.callgraph,"",@"SHT_CUDA_CALLGRAPH"
	.align	4
	.sectionentsize	8
	.align		4
        /*0000*/ 	.word	0x00000000
	.align		4
        /*0004*/ 	.word	0xffffffff
	.align		4
        /*0008*/ 	.word	index@(_Z16cuda_print_arrayPfi)
	.align		4
        /*000c*/ 	.word	index@(vprintf)
	.align		4
        /*0010*/ 	.word	0x00000000
	.align		4
        /*0014*/ 	.word	0xfffffffe
	.align		4
        /*0018*/ 	.word	0x00000000
	.align		4
        /*001c*/ 	.word	0xfffffffd
	.align		4
        /*0020*/ 	.word	0x00000000
	.align		4
        /*0024*/ 	.word	0xfffffffc


//--------------------- .nv.constant4             --------------------------
	.section	.nv.constant4,"a",@progbits
	.align	8
	.align		8
.nv.constant4:
        /*0000*/ 	.dword	$str
	.align		8
        /*0008*/ 	.dword	$str$1
	.align		8
        /*0010*/ 	.dword	$str$2
	.align		8
        /*0018*/ 	.dword	vprintf


//--------------------- .text._Z16cuda_calculationPfS_i --------------------------
	.section	.text._Z16cuda_calculationPfS_i,"ax",@progbits
	.align	128
        .global         _Z16cuda_calculationPfS_i
        .type           _Z16cuda_calculationPfS_i,@function
        .size           _Z16cuda_calculationPfS_i,(.L_x_93 - _Z16cuda_calculationPfS_i)
        .other          _Z16cuda_calculationPfS_i,@"STO_CUDA_ENTRY STV_DEFAULT"
_Z16cuda_calculationPfS_i:
.text._Z16cuda_calculationPfS_i:
[----:B------:R-:W-:Y:S08]  /*0000*/  LDC R1, c[0x0][0x37c] ;  /* 0x0000df00ff017b82 */ /* 0x000ff00000000800 */
[----:B------:R-:W0:Y:S02]  /*0010*/  LDC R4, c[0x0][0x390] ;  /* 0x0000e400ff047b82 */ /* 0x000e240000000800 */
[----:B0-----:R-:W-:-:S13]  /*0020*/  ISETP.GE.AND P0, PT, R4, 0x1, PT ;  /* 0x000000010400780c */ /* 0x001fda0003f06270 */
[----:B------:R-:W-:Y:S05]  /*0030*/  @!P0 EXIT ;  /* 0x000000000000894d */ /* 0x000fea0003800000 */
[C---:B------:R-:W-:Y:S01]  /*0040*/  ISETP.GE.U32.AND P1, PT, R4.reuse, 0x10, PT ;  /* 0x000000100400780c */ /* 0x040fe20003f26070 */
[----:B------:R-:W0:Y:S01]  /*0050*/  LDCU.64 UR6, c[0x0][0x358] ;  /* 0x00006b00ff0677ac */ /* 0x000e220008000a00 */
[----:B------:R-:W-:Y:S01]  /*0060*/  LOP3.LUT R28, R4, 0xf, RZ, 0xc0, !PT ;  /* 0x0000000f041c7812 */ /* 0x000fe200078ec0ff */
[----:B------:R-:W-:-:S03]  /*0070*/  HFMA2 R0, -RZ, RZ, 0, 0 ;  /* 0x00000000ff007431 */ /* 0x000fc600000001ff */
[----:B------:R-:W-:-:S07]  /*0080*/  ISETP.NE.AND P0, PT, R28, RZ, PT ;  /* 0x000000ff1c00720c */ /* 0x000fce0003f05270 */
[----:B------:R-:W-:Y:S06]  /*0090*/  @!P1 BRA `(.L_x_0) ;  /* 0x0000000000f89947 */ /* 0x000fec0003800000 */
[----:B------:R-:W1:Y:S01]  /*00a0*/  LDCU.64 UR4, c[0x0][0x380] ;  /* 0x00007000ff0477ac */ /* 0x000e620008000a00 */
[----:B------:R-:W-:-:S04]  /*00b0*/  LOP3.LUT R0, R4, 0x7ffffff0, RZ, 0xc0, !PT ;  /* 0x7ffffff004007812 */ /* 0x000fc800078ec0ff */
[----:B------:R-:W-:Y:S01]  /*00c0*/  IADD3 R5, PT, PT, -R0, RZ, RZ ;  /* 0x000000ff00057210 */ /* 0x000fe20007ffe1ff */
[----:B-1----:R-:W-:-:S04]  /*00d0*/  UIADD3 UR4, UP0, UPT, UR4, 0x20, URZ ;  /* 0x0000002004047890 */ /* 0x002fc8000ff1e0ff */
[----:B------:R-:W-:Y:S02]  /*00e0*/  UIADD3.X UR5, UPT, UPT, URZ, UR5, URZ, UP0, !UPT ;  /* 0x00000005ff057290 */ /* 0x000fe400087fe4ff */
[----:B------:R-:W-:-:S04]  /*00f0*/  MOV R6, UR4 ;  /* 0x0000000400067c02 */ /* 0x000fc80008000f00 */
[----:B------:R-:W-:-:S07]  /*0100*/  MOV R11, UR5 ;  /* 0x00000005000b7c02 */ /* 0x000fce0008000f00 */
.L_x_1:
[----:B-1----:R-:W-:Y:S02]  /*0110*/  MOV R2, R6 ;  /* 0x0000000600027202 */ /* 0x002fe40000000f00 */
[----:B------:R-:W-:-:S05]  /*0120*/  MOV R3, R11 ;  /* 0x0000000b00037202 */ /* 0x000fca0000000f00 */
[----:B0-----:R-:W2:Y:S04]  /*0130*/  LDG.E R14, desc[UR6][R2.64+-0x20] ;  /* 0xffffe006020e7981 */ /* 0x001ea8000c1e1900 */
[----:B------:R-:W3:Y:S04]  /*0140*/  LDG.E R16, desc[UR6][R2.64+-0x1c] ;  /* 0xffffe40602107981 */ /* 0x000ee8000c1e1900 */
[----:B------:R-:W4:Y:S04]  /*0150*/  LDG.E R18, desc[UR6][R2.64+-0x18] ;  /* 0xffffe80602127981 */ /* 0x000f28000c1e1900 */
[----:B------:R-:W5:Y:S04]  /*0160*/  LDG.E R20, desc[UR6][R2.64+-0x14] ;  /* 0xffffec0602147981 */ /* 0x000f68000c1e1900 */
        /* <DEDUP_REMOVED lines=11> */
[----:B------:R-:W5:Y:S01]  /*0220*/  LDG.E R7, desc[UR6][R2.64+0x1c] ;  /* 0x00001c0602077981 */ /* 0x000f62000c1e1900 */
[----:B------:R-:W-:-:S04]  /*0230*/  IADD3 R5, PT, PT, R5, 0x10, RZ ;  /* 0x0000001005057810 */ /* 0x000fc80007ffe0ff */
[----:B------:R-:W-:Y:S01]  /*0240*/  ISETP.NE.AND P1, PT, R5, RZ, PT ;  /* 0x000000ff0500720c */ /* 0x000fe20003f25270 */
[----:B--2---:R-:W-:Y:S01]  /*0250*/  FADD R15, R14, 10 ;  /* 0x412000000e0f7421 */ /* 0x004fe20000000000 */
[----:B---3--:R-:W-:-:S04]  /*0260*/  FADD R17, R16, 10 ;  /* 0x4120000010117421 */ /* 0x008fc80000000000 */
[----:B------:R0:W-:Y:S01]  /*0270*/  STG.E desc[UR6][R2.64+-0x20], R15 ;  /* 0xffffe00f02007986 */ /* 0x0001e2000c101906 */
[----:B----4-:R-:W-:-:S03]  /*0280*/  FADD R19, R18, 10 ;  /* 0x4120000012137421 */ /* 0x010fc60000000000 */
[----:B------:R1:W-:Y:S01]  /*0290*/  STG.E desc[UR6][R2.64+-0x1c], R17 ;  /* 0xffffe41102007986 */ /* 0x0003e2000c101906 */
[----:B-----5:R-:W-:-:S03]  /*02a0*/  FADD R21, R20, 10 ;  /* 0x4120000014157421 */ /* 0x020fc60000000000 */
[----:B------:R2:W-:Y:S01]  /*02b0*/  STG.E desc[UR6][R2.64+-0x18], R19 ;  /* 0xffffe81302007986 */ /* 0x0005e2000c101906 */
[----:B------:R-:W-:-:S03]  /*02c0*/  FADD R23, R22, 10 ;  /* 0x4120000016177421 */ /* 0x000fc60000000000 */
[----:B------:R3:W-:Y:S01]  /*02d0*/  STG.E desc[UR6][R2.64+-0x14], R21 ;  /* 0xffffec1502007986 */ /* 0x0007e2000c101906 */
[----:B------:R-:W-:-:S03]  /*02e0*/  FADD R25, R24, 10 ;  /* 0x4120000018197421 */ /* 0x000fc60000000000 */
[----:B------:R-:W-:Y:S01]  /*02f0*/  STG.E desc[UR6][R2.64+-0x10], R23 ;  /* 0xfffff01702007986 */ /* 0x000fe2000c101906 */
[----:B0-----:R-:W-:-:S03]  /*0300*/  FADD R15, R26, 10 ;  /* 0x412000001a0f7421 */ /* 0x001fc60000000000 */
[----:B------:R-:W-:Y:S01]  /*0310*/  STG.E desc[UR6][R2.64+-0xc], R25 ;  /* 0xfffff41902007986 */ /* 0x000fe2000c101906 */
[----:B------:R-:W-:-:S03]  /*0320*/  FADD R27, R27, 10 ;  /* 0x412000001b1b7421 */ /* 0x000fc60000000000 */
[----:B------:R-:W-:Y:S01]  /*0330*/  STG.E desc[UR6][R2.64+-0x8], R15 ;  /* 0xfffff80f02007986 */ /* 0x000fe2000c101906 */
[----:B------:R-:W-:-:S03]  /*0340*/  FADD R13, R13, 10 ;  /* 0x412000000d0d7421 */ /* 0x000fc60000000000 */
[----:B------:R-:W-:Y:S01]  /*0350*/  STG.E desc[UR6][R2.64+-0x4], R27 ;  /* 0xfffffc1b02007986 */ /* 0x000fe2000c101906 */
[----:B------:R-:W-:-:S03]  /*0360*/  FADD R29, R12, 10 ;  /* 0x412000000c1d7421 */ /* 0x000fc60000000000 */
[----:B------:R-:W-:Y:S01]  /*0370*/  STG.E desc[UR6][R2.64], R13 ;  /* 0x0000000d02007986 */ /* 0x000fe2000c101906 */
[----:B------:R-:W-:-:S03]  /*0380*/  FADD R11, R11, 10 ;  /* 0x412000000b0b7421 */ /* 0x000fc60000000000 */
[----:B------:R-:W-:Y:S01]  /*0390*/  STG.E desc[UR6][R2.64+0x4], R29 ;  /* 0x0000041d02007986 */ /* 0x000fe2000c101906 */
[----:B-1----:R-:W-:-:S03]  /*03a0*/  FADD R17, R10, 10 ;  /* 0x412000000a117421 */ /* 0x002fc60000000000 */
[----:B------:R0:W-:Y:S01]  /*03b0*/  STG.E desc[UR6][R2.64+0x8], R11 ;  /* 0x0000080b02007986 */ /* 0x0001e2000c101906 */
[----:B--2---:R-:W-:Y:S01]  /*03c0*/  FADD R19, R6, 10 ;  /* 0x4120000006137421 */ /* 0x004fe20000000000 */
[----:B------:R-:W-:Y:S02]  /*03d0*/  IADD3 R6, P2, PT, R2, 0x40, RZ ;  /* 0x0000004002067810 */ /* 0x000fe40007f5e0ff */
[----:B------:R1:W-:Y:S01]  /*03e0*/  STG.E desc[UR6][R2.64+0xc], R17 ;  /* 0x00000c1102007986 */ /* 0x0003e2000c101906 */
[----:B------:R-:W-:-:S03]  /*03f0*/  FADD R9, R9, 10 ;  /* 0x4120000009097421 */ /* 0x000fc60000000000 */
[----:B------:R1:W-:Y:S01]  /*0400*/  STG.E desc[UR6][R2.64+0x10], R19 ;  /* 0x0000101302007986 */ /* 0x0003e2000c101906 */
[----:B---3--:R-:W-:Y:S01]  /*0410*/  FADD R21, R8, 10 ;  /* 0x4120000008157421 */ /* 0x008fe20000000000 */
[----:B0-----:R-:W-:Y:S02]  /*0420*/  IADD3.X R11, PT, PT, RZ, R3, RZ, P2, !PT ;  /* 0x00000003ff0b7210 */ /* 0x001fe400017fe4ff */
[----:B------:R1:W-:Y:S01]  /*0430*/  STG.E desc[UR6][R2.64+0x14], R9 ;  /* 0x0000140902007986 */ /* 0x0003e2000c101906 */
[----:B------:R-:W-:-:S03]  /*0440*/  FADD R7, R7, 10 ;  /* 0x4120000007077421 */ /* 0x000fc60000000000 */
[----:B------:R1:W-:Y:S04]  /*0450*/  STG.E desc[UR6][R2.64+0x18], R21 ;  /* 0x0000181502007986 */ /* 0x0003e8000c101906 */
[----:B------:R1:W-:Y:S01]  /*0460*/  STG.E desc[UR6][R2.64+0x1c], R7 ;  /* 0x00001c0702007986 */ /* 0x0003e2000c101906 */
[----:B------:R-:W-:Y:S05]  /*0470*/  @P1 BRA `(.L_x_1) ;  /* 0xfffffffc00241947 */ /* 0x000fea000383ffff */
.L_x_0:
[----:B0-----:R-:W-:Y:S05]  /*0480*/  @!P0 EXIT ;  /* 0x000000000000894d */ /* 0x001fea0003800000 */
[----:B------:R-:W-:Y:S02]  /*0490*/  ISETP.GE.U32.AND P0, PT, R28, 0x8, PT ;  /* 0x000000081c00780c */ /* 0x000fe40003f06070 */
[----:B------:R-:W-:-:S04]  /*04a0*/  LOP3.LUT R20, R4, 0x7, RZ, 0xc0, !PT ;  /* 0x0000000704147812 */ /* 0x000fc800078ec0ff */
[----:B------:R-:W-:-:S07]  /*04b0*/  ISETP.NE.AND P1, PT, R20, RZ, PT ;  /* 0x000000ff1400720c */ /* 0x000fce0003f25270 */
[----:B------:R-:W-:Y:S06]  /*04c0*/  @!P0 BRA `(.L_x_2) ;  /* 0x00000000006c8947 */ /* 0x000fec0003800000 */
[----:B-1----:R-:W0:Y:S02]  /*04d0*/  LDC.64 R2, c[0x0][0x380] ;  /* 0x0000e000ff027b82 */ /* 0x002e240000000a00 */
[----:B0-----:R-:W-:-:S05]  /*04e0*/  IMAD.WIDE.U32 R2, R0, 0x4, R2 ;  /* 0x0000000400027825 */ /* 0x001fca00078e0002 */
[----:B------:R-:W2:Y:S04]  /*04f0*/  LDG.E R5, desc[UR6][R2.64] ;  /* 0x0000000602057981 */ /* 0x000ea8000c1e1900 */
[----:B------:R-:W3:Y:S04]  /*0500*/  LDG.E R6, desc[UR6][R2.64+0x4] ;  /* 0x0000040602067981 */ /* 0x000ee8000c1e1900 */
[----:B------:R-:W4:Y:S04]  /*0510*/  LDG.E R8, desc[UR6][R2.64+0x8] ;  /* 0x0000080602087981 */ /* 0x000f28000c1e1900 */
[----:B------:R-:W5:Y:S04]  /*0520*/  LDG.E R10, desc[UR6][R2.64+0xc] ;  /* 0x00000c06020a7981 */ /* 0x000f68000c1e1900 */
[----:B------:R-:W5:Y:S04]  /*0530*/  LDG.E R12, desc[UR6][R2.64+0x10] ;  /* 0x00001006020c7981 */ /* 0x000f68000c1e1900 */
[----:B------:R-:W5:Y:S04]  /*0540*/  LDG.E R14, desc[UR6][R2.64+0x14] ;  /* 0x00001406020e7981 */ /* 0x000f68000c1e1900 */
[----:B------:R-:W5:Y:S04]  /*0550*/  LDG.E R16, desc[UR6][R2.64+0x18] ;  /* 0x0000180602107981 */ /* 0x000f68000c1e1900 */
[----:B------:R-:W5:Y:S01]  /*0560*/  LDG.E R18, desc[UR6][R2.64+0x1c] ;  /* 0x00001c0602127981 */ /* 0x000f62000c1e1900 */
[----:B------:R-:W-:Y:S01]  /*0570*/  IADD3 R0, PT, PT, R0, 0x8, RZ ;  /* 0x0000000800007810 */ /* 0x000fe20007ffe0ff */
        /* <DEDUP_REMOVED lines=10> */
[----:B------:R0:W-:Y:S01]  /*0620*/  STG.E desc[UR6][R2.64+0x10], R13 ;  /* 0x0000100d02007986 */ /* 0x0001e2000c101906 */
[----:B------:R-:W-:-:S03]  /*0630*/  FADD R17, R16, 10 ;  /* 0x4120000010117421 */ /* 0x000fc60000000000 */
[----:B------:R0:W-:Y:S01]  /*0640*/  STG.E desc[UR6][R2.64+0x14], R15 ;  /* 0x0000140f02007986 */ /* 0x0001e2000c101906 */
[----:B------:R-:W-:-:S03]  /*0650*/  FADD R19, R18, 10 ;  /* 0x4120000012137421 */ /* 0x000fc60000000000 */
[----:B------:R0:W-:Y:S04]  /*0660*/  STG.E desc[UR6][R2.64+0x18], R17 ;  /* 0x0000181102007986 */ /* 0x0001e8000c101906 */
[----:B------:R0:W-:Y:S02]  /*0670*/  STG.E desc[UR6][R2.64+0x1c], R19 ;  /* 0x00001c1302007986 */ /* 0x0001e4000c101906 */
.L_x_2:
[----:B------:R-:W-:Y:S05]  /*0680*/  @!P1 EXIT ;  /* 0x000000000000994d */ /* 0x000fea0003800000 */
[----:B------:R-:W-:Y:S02]  /*0690*/  ISETP.GE.U32.AND P0, PT, R20, 0x4, PT ;  /* 0x000000041400780c */ /* 0x000fe40003f06070 */
[----:B------:R-:W-:-:S04]  /*06a0*/  LOP3.LUT R4, R4, 0x3, RZ, 0xc0, !PT ;  /* 0x0000000304047812 */ /* 0x000fc800078ec0ff */
[----:B------:R-:W-:-:S07]  /*06b0*/  ISETP.NE.AND P1, PT, R4, RZ, PT ;  /* 0x000000ff0400720c */ /* 0x000fce0003f25270 */
[----:B------:R-:W-:Y:S06]  /*06c0*/  @!P0 BRA `(.L_x_3) ;  /* 0x00000000003c8947 */ /* 0x000fec0003800000 */
[----:B01----:R-:W0:Y:S02]  /*06d0*/  LDC.64 R2, c[0x0][0x380] ;  /* 0x0000e000ff027b82 */ /* 0x003e240000000a00 */
[----:B0-----:R-:W-:-:S05]  /*06e0*/  IMAD.WIDE.U32 R2, R0, 0x4, R2 ;  /* 0x0000000400027825 */ /* 0x001fca00078e0002 */
[----:B------:R-:W2:Y:S04]  /*06f0*/  LDG.E R5, desc[UR6][R2.64] ;  /* 0x0000000602057981 */ /* 0x000ea8000c1e1900 */
[----:B------:R-:W3:Y:S04]  /*0700*/  LDG.E R6, desc[UR6][R2.64+0x4] ;  /* 0x0000040602067981 */ /* 0x000ee8000c1e1900 */
[----:B------:R-:W4:Y:S04]  /*0710*/  LDG.E R8, desc[UR6][R2.64+0x8] ;  /* 0x0000080602087981 */ /* 0x000f28000c1e1900 */
        /* <DEDUP_REMOVED lines=8> */
[----:B------:R2:W-:Y:S04]  /*07a0*/  STG.E desc[UR6][R2.64+0x8], R9 ;  /* 0x0000080902007986 */ /* 0x0005e8000c101906 */
[----:B------:R2:W-:Y:S02]  /*07b0*/  STG.E desc[UR6][R2.64+0xc], R11 ;  /* 0x00000c0b02007986 */ /* 0x0005e4000c101906 */
.L_x_3:
[----:B------:R-:W-:Y:S05]  /*07c0*/  @!P1 EXIT ;  /* 0x000000000000994d */ /* 0x000fea0003800000 */
[----:B012---:R-:W0:Y:S01]  /*07d0*/  LDC.64 R2, c[0x0][0x380] ;  /* 0x0000e000ff027b82 */ /* 0x007e220000000a00 */
[----:B------:R-:W-:Y:S01]  /*07e0*/  IADD3 R4, PT, PT, -R4, RZ, RZ ;  /* 0x000000ff04047210 */ /* 0x000fe20007ffe1ff */
[----:B0-----:R-:W-:-:S03]  /*07f0*/  IMAD.WIDE.U32 R2, R0, 0x4, R2 ;  /* 0x0000000400027825 */ /* 0x001fc600078e0002 */
[----:B------:R-:W-:Y:S02]  /*0800*/  MOV R0, R2 ;  /* 0x0000000200007202 */ /* 0x000fe40000000f00 */
[----:B------:R-:W-:-:S07]  /*0810*/  MOV R7, R3 ;  /* 0x0000000300077202 */ /* 0x000fce0000000f00 */
.L_x_4:
[----:B0-----:R-:W-:Y:S02]  /*0820*/  MOV R2, R0 ;  /* 0x0000000000027202 */ /* 0x001fe40000000f00 */
[----:B------:R-:W-:-:S05]  /*0830*/  MOV R3, R7 ;  /* 0x0000000700037202 */ /* 0x000fca0000000f00 */
[----:B------:R-:W2:Y:S01]  /*0840*/  LDG.E R0, desc[UR6][R2.64] ;  /* 0x0000000602007981 */ /* 0x000ea2000c1e1900 */
[----:B------:R-:W-:-:S04]  /*0850*/  IADD3 R4, PT, PT, R4, 0x1, RZ ;  /* 0x0000000104047810 */ /* 0x000fc80007ffe0ff */
[----:B------:R-:W-:Y:S01]  /*0860*/  ISETP.NE.AND P0, PT, R4, RZ, PT ;  /* 0x000000ff0400720c */ /* 0x000fe20003f05270 */
[----:B--2---:R-:W-:Y:S01]  /*0870*/  FADD R5, R0, 10 ;  /* 0x4120000000057421 */ /* 0x004fe20000000000 */
[----:B------:R-:W-:-:S04]  /*0880*/  IADD3 R0, P1, PT, R2, 0x4, RZ ;  /* 0x0000000402007810 */ /* 0x000fc80007f3e0ff */
[----:B------:R0:W-:Y:S01]  /*0890*/  STG.E desc[UR6][R2.64], R5 ;  /* 0x0000000502007986 */ /* 0x0001e2000c101906 */
[----:B------:R-:W-:-:S06]  /*08a0*/  IADD3.X R7, PT, PT, RZ, R3, RZ, P1, !PT ;  /* 0x00000003ff077210 */ /* 0x000fcc0000ffe4ff */
[----:B------:R-:W-:Y:S05]  /*08b0*/  @P0 BRA `(.L_x_4) ;  /* 0xfffffffc00d80947 */ /* 0x000fea000383ffff */
[----:B------:R-:W-:Y:S05]  /*08c0*/  EXIT ;  /* 0x000000000000794d */ /* 0x000fea0003800000 */
.L_x_5:
[----:B------:R-:W-:-:S00]  /*08d0*/  BRA `(.L_x_5) ;  /* 0xfffffffc00fc7947 */ /* 0x000fc0000383ffff */
[----:B------:R-:W-:-:S00]  /*08e0*/  NOP ;  /* 0x0000000000007918 */ /* 0x000fc00000000000 */
        /* <DEDUP_REMOVED lines=9> */
.L_x_93:


//--------------------- .text._Z16cuda_print_arrayPfi --------------------------
	.section	.text._Z16cuda_print_arrayPfi,"ax",@progbits
	.align	128
        .global         _Z16cuda_print_arrayPfi
        .type           _Z16cuda_print_arrayPfi,@function
        .size           _Z16cuda_print_arrayPfi,(.L_x_94 - _Z16cuda_print_arrayPfi)
        .other          _Z16cuda_print_arrayPfi,@"STO_CUDA_ENTRY STV_DEFAULT"
_Z16cuda_print_arrayPfi:
.text._Z16cuda_print_arrayPfi:
[----:B------:R-:W0:Y:S01]  /*0000*/  LDC R1, c[0x0][0x37c] ;  /* 0x0000df00ff017b82 */ /* 0x000e220000000800 */
[----:B------:R-:W1:Y:S01]  /*0010*/  LDCU UR4, c[0x0][0x2f8] ;  /* 0x00005f00ff0477ac */ /* 0x000e620008000800 */
[----:B------:R-:W-:Y:S01]  /*0020*/  MOV R0, 0x18 ;  /* 0x0000001800007802 */ /* 0x000fe20000000f00 */
[----:B0-----:R-:W-:Y:S01]  /*0030*/  VIADD R1, R1, 0xfffffff0 ;  /* 0xfffffff001017836 */ /* 0x001fe20000000000 */
[----:B------:R-:W-:Y:S01]  /*0040*/  CS2R R6, SRZ ;  /* 0x0000000000067805 */ /* 0x000fe2000001ff00 */
[----:B------:R-:W0:Y:S03]  /*0050*/  LDCU UR5, c[0x0][0x2fc] ;  /* 0x00005f80ff0577ac */ /* 0x000e260008000800 */
[----:B------:R2:W3:Y:S01]  /*0060*/  LDC.64 R8, c[0x4][R0] ;  /* 0x0100000000087b82 */ /* 0x0004e20000000a00 */
[----:B------:R-:W4:Y:S01]  /*0070*/  LDCU.64 UR6, c[0x4][0x10] ;  /* 0x01000200ff0677ac */ /* 0x000f220008000a00 */
[----:B-1----:R-:W-:-:S04]  /*0080*/  IADD3 R19, P0, PT, R1, UR4, RZ ;  /* 0x0000000401137c10 */ /* 0x002fc8000ff1e0ff */
[----:B------:R-:W-:Y:S01]  /*0090*/  IADD3 RZ, P1, PT, R19, 0x8, RZ ;  /* 0x0000000813ff7810 */ /* 0x000fe20007f3e0ff */
[----:B0-----:R-:W-:Y:S02]  /*00a0*/  IMAD.X R18, RZ, RZ, UR5, P0 ;  /* 0x00000005ff127e24 */ /* 0x001fe400080e06ff */
[----:B----4-:R-:W-:Y:S02]  /*00b0*/  IMAD.U32 R4, RZ, RZ, UR6 ;  /* 0x00000006ff047e24 */ /* 0x010fe4000f8e00ff */
[----:B------:R-:W-:Y:S02]  /*00c0*/  IMAD.U32 R5, RZ, RZ, UR7 ;  /* 0x00000007ff057e24 */ /* 0x000fe4000f8e00ff */
[----:B--2---:R-:W-:-:S07]  /*00d0*/  IMAD.X R2, RZ, RZ, R18, P1 ;  /* 0x000000ffff027224 */ /* 0x004fce00008e0612 */
[----:B------:R-:W-:-:S07]  /*00e0*/  LEPC R20, `(.L_x_6) ;  /* 0x000000001014794e */ /* 0x000fce0000000000 */
[----:B---3--:R-:W-:Y:S05]  /*00f0*/  CALL.ABS.NOINC R8 ;  /* 0x0000000008007343 */ /* 0x008fea0003c00000 */
.L_x_6:
[----:B------:R-:W0:Y:S08]  /*0100*/  LDC R0, c[0x0][0x388] ;  /* 0x0000e200ff007b82 */ /* 0x000e300000000800 */
[----:B------:R-:W1:Y:S01]  /*0110*/  LDC.64 R28, c[0x0][0x358] ;  /* 0x0000d600ff1c7b82 */ /* 0x000e620000000a00 */
[----:B0-----:R-:W-:-:S13]  /*0120*/  ISETP.GE.AND P0, PT, R0, 0x1, PT ;  /* 0x000000010000780c */ /* 0x001fda0003f06270 */
[----:B-1----:R-:W-:Y:S05]  /*0130*/  @!P0 BRA `(.L_x_7) ;  /* 0x0000002800508947 */ /* 0x002fea0003800000 */
[----:B------:R-:W0:Y:S01]  /*0140*/  LDCU.64 UR6, c[0x0][0x380] ;  /* 0x00007000ff0677ac */ /* 0x000e220008000a00 */
[C---:B------:R-:W-:Y:S01]  /*0150*/  ISETP.GE.U32.AND P0, PT, R0.reuse, 0x10, PT ;  /* 0x000000100000780c */ /* 0x040fe20003f06070 */
[----:B------:R-:W-:Y:S01]  /*0160*/  IMAD.MOV.U32 R26, RZ, RZ, RZ ;  /* 0x000000ffff1a7224 */ /* 0x000fe200078e00ff */
[----:B------:R-:W-:Y:S01]  /*0170*/  LOP3.LUT R25, R0, 0xf, RZ, 0xc0, !PT ;  /* 0x0000000f00197812 */ /* 0x000fe200078ec0ff */
[----:B------:R-:W-:Y:S01]  /*0180*/  UMOV UR4, 0x20 ;  /* 0x0000002000047882 */ /* 0x000fe20000000000 */
[----:B------:R-:W-:Y:S02]  /*0190*/  UMOV UR5, 0x0 ;  /* 0x0000000000057882 */ /* 0x000fe40000000000 */
[----:B0-----:R-:W-:-:S07]  /*01a0*/  UIMAD.WIDE.U32 UR4, UR6, 0x1, UR4 ;  /* 0x00000001060478a5 */ /* 0x001fce000f8e0004 */
[----:B------:R-:W-:Y:S05]  /*01b0*/  @!P0 BRA `(.L_x_8) ;  /* 0x0000000c008c8947 */ /* 0x000fea0003800000 */
[----:B------:R-:W-:Y:S01]  /*01c0*/  UIADD3 UR6, UPT, UPT, UR5, UR7, URZ ;  /* 0x0000000705067290 */ /* 0x000fe2000fffe0ff */
[----:B------:R-:W-:Y:S01]  /*01d0*/  LOP3.LUT R26, R0, 0x7ffffff0, RZ, 0xc0, !PT ;  /* 0x7ffffff0001a7812 */ /* 0x000fe200078ec0ff */
[----:B------:R-:W-:Y:S01]  /*01e0*/  IMAD.U32 R4, RZ, RZ, UR4 ;  /* 0x00000004ff047e24 */ /* 0x000fe2000f8e00ff */
[----:B------:R-:W-:Y:S01]  /*01f0*/  BSSY.RECONVERGENT B6, `(.L_x_8) ;  /* 0x00000df000067945 */ /* 0x000fe20003800200 */
[----:B------:R-:W-:Y:S02]  /*0200*/  IMAD.U32 R5, RZ, RZ, UR5 ;  /* 0x00000005ff057e24 */ /* 0x000fe4000f8e00ff */
[----:B------:R-:W-:Y:S02]  /*0210*/  IMAD.MOV.U32 R16, RZ, RZ, R4 ;  /* 0x000000ffff107224 */ /* 0x000fe400078e0004 */
[----:B------:R-:W-:Y:S02]  /*0220*/  IMAD.MOV R22, RZ, RZ, -R26 ;  /* 0x000000ffff167224 */ /* 0x000fe400078e0a1a */
[----:B------:R-:W-:-:S07]  /*0230*/  IMAD.U32 R17, RZ, RZ, UR6 ;  /* 0x00000006ff117e24 */ /* 0x000fce000f8e00ff */
.L_x_25:
[----:B------:R-:W-:Y:S02]  /*0240*/  R2UR UR4, R28 ;  /* 0x000000001c0472ca */ /* 0x000fe400000e0000 */
[----:B------:R-:W-:-:S13]  /*0250*/  R2UR UR5, R29 ;  /* 0x000000001d0572ca */ /* 0x000fda00000e0000 */
[----:B------:R-:W2:Y:S01]  /*0260*/  LDG.E R0, desc[UR4][R16.64+-0x20] ;  /* 0xffffe00410007981 */ /* 0x000ea2000c1e1900 */
[----:B------:R-:W-:Y:S01]  /*0270*/  MOV R8, 0x18 ;  /* 0x0000001800087802 */ /* 0x000fe20000000f00 */
[----:B------:R-:W0:Y:S01]  /*0280*/  LDCU.64 UR4, c[0x4][URZ] ;  /* 0x01000000ff0477ac */ /* 0x000e220008000a00 */
[----:B------:R-:W-:Y:S02]  /*0290*/  VIADD R22, R22, 0x10 ;  /* 0x0000001016167836 */ /* 0x000fe40000000000 */
[----:B------:R-:W-:Y:S02]  /*02a0*/  VIADD R23, R19, 0x8 ;  /* 0x0000000813177836 */ /* 0x000fe40000000000 */
[----:B------:R-:W1:Y:S01]  /*02b0*/  LDC.64 R8, c[0x4][R8] ;  /* 0x0100000008087b82 */ /* 0x000e620000000a00 */
[----:B------:R-:W-:Y:S01]  /*02c0*/  ISETP.NE.AND P0, PT, R22, RZ, PT ;  /* 0x000000ff1600720c */ /* 0x000fe20003f05270 */
[----:B------:R-:W-:Y:S02]  /*02d0*/  IMAD.MOV.U32 R7, RZ, RZ, R2 ;  /* 0x000000ffff077224 */ /* 0x000fe400078e0002 */
[----:B------:R-:W-:Y:S01]  /*02e0*/  IMAD.MOV.U32 R6, RZ, RZ, R23 ;  /* 0x000000ffff067224 */ /* 0x000fe200078e0017 */
[----:B------:R-:W-:Y:S01]  /*02f0*/  P2R R27, PR, RZ, 0x1 ;  /* 0x00000001ff1b7803 */ /* 0x000fe20000000000 */
[----:B0-----:R-:W-:Y:S01]  /*0300*/  IMAD.U32 R4, RZ, RZ, UR4 ;  /* 0x00000004ff047e24 */ /* 0x001fe2000f8e00ff */
[----:B------:R-:W-:Y:S01]  /*0310*/  MOV R5, UR5 ;  /* 0x0000000500057c02 */ /* 0x000fe20008000f00 */
[----:B--2---:R-:W0:Y:S02]  /*0320*/  F2F.F64.F32 R10, R0 ;  /* 0x00000000000a7310 */ /* 0x004e240000201800 */
[----:B01----:R0:W-:Y:S04]  /*0330*/  STL.64 [R1+0x8], R10 ;  /* 0x0000080a01007387 */ /* 0x0031e80000100a00 */
[----:B------:R-:W-:-:S07]  /*0340*/  LEPC R20, `(.L_x_9) ;  /* 0x000000001014794e */ /* 0x000fce0000000000 */
[----:B0-----:R-:W-:Y:S05]  /*0350*/  CALL.ABS.NOINC R8 ;  /* 0x0000000008007343 */ /* 0x001fea0003c00000 */
.L_x_9:
[----:B------:R-:W-:Y:S02]  /*0360*/  R2UR UR4, R28 ;  /* 0x000000001c0472ca */ /* 0x000fe400000e0000 */
[----:B------:R-:W-:-:S13]  /*0370*/  R2UR UR5, R29 ;  /* 0x000000001d0572ca */ /* 0x000fda00000e0000 */
[----:B------:R-:W2:Y:S01]  /*0380*/  LDG.E R0, desc[UR4][R16.64+-0x1c] ;  /* 0xffffe40410007981 */ /* 0x000ea2000c1e1900 */
[----:B------:R-:W-:Y:S01]  /*0390*/  MOV R24, 0x18 ;  /* 0x0000001800187802 */ /* 0x000fe20000000f00 */
[----:B------:R-:W0:Y:S01]  /*03a0*/  LDCU.64 UR4, c[0x4][URZ] ;  /* 0x01000000ff0477ac */ /* 0x000e220008000a00 */
[----:B------:R-:W-:Y:S02]  /*03b0*/  IMAD.MOV.U32 R6, RZ, RZ, R23 ;  /* 0x000000ffff067224 */ /* 0x000fe400078e0017 */
[----:B------:R1:W3:Y:S01]  /*03c0*/  LDC.64 R8, c[0x4][R24] ;  /* 0x0100000018087b82 */ /* 0x0002e20000000a00 */
[----:B------:R-:W-:Y:S02]  /*03d0*/  IMAD.MOV.U32 R7, RZ, RZ, R2 ;  /* 0x000000ffff077224 */ /* 0x000fe400078e0002 */
[----:B0-----:R-:W-:Y:S02]  /*03e0*/  IMAD.U32 R4, RZ, RZ, UR4 ;  /* 0x00000004ff047e24 */ /* 0x001fe4000f8e00ff */
[----:B------:R-:W-:Y:S01]  /*03f0*/  IMAD.U32 R5, RZ, RZ, UR5 ;  /* 0x00000005ff057e24 */ /* 0x000fe2000f8e00ff */
[----:B--2---:R-:W0:Y:S02]  /*0400*/  F2F.F64.F32 R10, R0 ;  /* 0x00000000000a7310 */ /* 0x004e240000201800 */
[----:B0--3--:R1:W-:Y:S04]  /*0410*/  STL.64 [R1+0x8], R10 ;  /* 0x0000080a01007387 */ /* 0x0093e80000100a00 */
[----:B------:R-:W-:-:S07]  /*0420*/  LEPC R20, `(.L_x_10) ;  /* 0x000000001014794e */ /* 0x000fce0000000000 */
[----:B-1----:R-:W-:Y:S05]  /*0430*/  CALL.ABS.NOINC R8 ;  /* 0x0000000008007343 */ /* 0x002fea0003c00000 */
.L_x_10:
[----:B------:R-:W-:Y:S02]  /*0440*/  R2UR UR4, R28 ;  /* 0x000000001c0472ca */ /* 0x000fe400000e0000 */
[----:B------:R-:W-:-:S13]  /*0450*/  R2UR UR5, R29 ;  /* 0x000000001d0572ca */ /* 0x000fda00000e0000 */
[----:B------:R-:W2:Y:S01]  /*0460*/  LDG.E R0, desc[UR4][R16.64+-0x18] ;  /* 0xffffe80410007981 */ /* 0x000ea2000c1e1900 */
[----:B------:R0:W1:Y:S01]  /*0470*/  LDC.64 R8, c[0x4][R24] ;  /* 0x0100000018087b82 */ /* 0x0000620000000a00 */
[----:B------:R-:W3:Y:S01]  /*0480*/  LDCU.64 UR4, c[0x4][URZ] ;  /* 0x01000000ff0477ac */ /* 0x000ee20008000a00 */
[----:B------:R-:W-:Y:S02]  /*0490*/  IMAD.MOV.U32 R6, RZ, RZ, R23 ;  /* 0x000000ffff067224 */ /* 0x000fe400078e0017 */
[----:B------:R-:W-:Y:S02]  /*04a0*/  IMAD.MOV.U32 R7, RZ, RZ, R2 ;  /* 0x000000ffff077224 */ /* 0x000fe400078e0002 */
[----:B---3--:R-:W-:Y:S02]  /*04b0*/  IMAD.U32 R4, RZ, RZ, UR4 ;  /* 0x00000004ff047e24 */ /* 0x008fe4000f8e00ff */
[----:B------:R-:W-:Y:S01]  /*04c0*/  IMAD.U32 R5, RZ, RZ, UR5 ;  /* 0x00000005ff057e24 */ /* 0x000fe2000f8e00ff */
[----:B--2---:R-:W2:Y:S02]  /*04d0*/  F2F.F64.F32 R10, R0 ;  /* 0x00000000000a7310 */ /* 0x004ea40000201800 */
[----:B-12---:R0:W-:Y:S04]  /*04e0*/  STL.64 [R1+0x8], R10 ;  /* 0x0000080a01007387 */ /* 0x0061e80000100a00 */
[----:B------:R-:W-:-:S07]  /*04f0*/  LEPC R20, `(.L_x_11) ;  /* 0x000000001014794e */ /* 0x000fce0000000000 */
[----:B0-----:R-:W-:Y:S05]  /*0500*/  CALL.ABS.NOINC R8 ;  /* 0x0000000008007343 */ /* 0x001fea0003c00000 */
.L_x_11:
[----:B------:R-:W-:Y:S02]  /*0510*/  R2UR UR4, R28 ;  /* 0x000000001c0472ca */ /* 0x000fe400000e0000 */
[----:B------:R-:W-:-:S13]  /*0520*/  R2UR UR5, R29 ;  /* 0x000000001d0572ca */ /* 0x000fda00000e0000 */
[----:B------:R-:W2:Y:S01]  /*0530*/  LDG.E R0, desc[UR4][R16.64+-0x14] ;  /* 0xffffec0410007981 */ /* 0x000ea2000c1e1900 */
[----:B------:R0:W1:Y:S01]  /*0540*/  LDC.64 R8, c[0x4][R24] ;  /* 0x0100000018087b82 */ /* 0x0000620000000a00 */
[----:B------:R-:W3:Y:S01]  /*0550*/  LDCU.64 UR4, c[0x4][URZ] ;  /* 0x01000000ff0477ac */ /* 0x000ee20008000a00 */
[----:B------:R-:W-:Y:S01]  /*0560*/  IMAD.MOV.U32 R6, RZ, RZ, R23 ;  /* 0x000000ffff067224 */ /* 0x000fe200078e0017 */
[----:B------:R-:W-:Y:S01]  /*0570*/  MOV R7, R2 ;  /* 0x0000000200077202 */ /* 0x000fe20000000f00 */
[----:B---3--:R-:W-:Y:S02]  /*0580*/  IMAD.U32 R4, RZ, RZ, UR4 ;  /* 0x00000004ff047e24 */ /* 0x008fe4000f8e00ff */
[----:B------:R-:W-:Y:S01]  /*0590*/  IMAD.U32 R5, RZ, RZ, UR5 ;  /* 0x00000005ff057e24 */ /* 0x000fe2000f8e00ff */
[----:B--2---:R-:W2:Y:S02]  /*05a0*/  F2F.F64.F32 R10, R0 ;  /* 0x00000000000a7310 */ /* 0x004ea40000201800 */
[----:B-12---:R0:W-:Y:S04]  /*05b0*/  STL.64 [R1+0x8], R10 ;  /* 0x0000080a01007387 */ /* 0x0061e80000100a00 */
[----:B------:R-:W-:-:S07]  /*05c0*/  LEPC R20, `(.L_x_12) ;  /* 0x000000001014794e */ /* 0x000fce0000000000 */
[----:B0-----:R-:W-:Y:S05]  /*05d0*/  CALL.ABS.NOINC R8 ;  /* 0x0000000008007343 */ /* 0x001fea0003c00000 */
.L_x_12:
        /* <DEDUP_REMOVED lines=13> */
.L_x_13:
        /* <DEDUP_REMOVED lines=13> */
.L_x_14:
        /* <DEDUP_REMOVED lines=13> */
.L_x_15:
[----:B------:R-:W-:Y:S02]  /*0850*/  R2UR UR4, R28 ;  /* 0x000000001c0472ca */ /* 0x000fe400000e0000 */
[----:B------:R-:W-:-:S13]  /*0860*/  R2UR UR5, R29 ;  /* 0x000000001d0572ca */ /* 0x000fda00000e0000 */
[----:B------:R-:W2:Y:S01]  /*0870*/  LDG.E R0, desc[UR4][R16.64+-0x4] ;  /* 0xfffffc0410007981 */ /* 0x000ea2000c1e1900 */
[----:B------:R0:W1:Y:S01]  /*0880*/  LDC.64 R8, c[0x4][R24] ;  /* 0x0100000018087b82 */ /* 0x0000620000000a00 */
[----:B------:R-:W3:Y:S01]  /*0890*/  LDCU.64 UR4, c[0x4][URZ] ;  /* 0x01000000ff0477ac */ /* 0x000ee20008000a00 */
[----:B------:R-:W-:Y:S02]  /*08a0*/  IMAD.MOV.U32 R6, RZ, RZ, R23 ;  /* 0x000000ffff067224 */ /* 0x000fe400078e0017 */
[----:B------:R-:W-:Y:S02]  /*08b0*/  IMAD.MOV.U32 R7, RZ, RZ, R2 ;  /* 0x000000ffff077224 */ /* 0x000fe400078e0002 */
[----:B---3--:R-:W-:Y:S01]  /*08c0*/  IMAD.U32 R4, RZ, RZ, UR4 ;  /* 0x00000004ff047e24 */ /* 0x008fe2000f8e00ff */
[----:B------:R-:W-:Y:S01]  /*08d0*/  MOV R5, UR5 ;  /* 0x0000000500057c02 */ /* 0x000fe20008000f00 */
[----:B--2---:R-:W2:Y:S02]  /*08e0*/  F2F.F64.F32 R10, R0 ;  /* 0x00000000000a7310 */ /* 0x004ea40000201800 */
[----:B-12---:R0:W-:Y:S04]  /*08f0*/  STL.64 [R1+0x8], R10 ;  /* 0x0000080a01007387 */ /* 0x0061e80000100a00 */
[----:B------:R-:W-:-:S07]  /*0900*/  LEPC R20, `(.L_x_16) ;  /* 0x000000001014794e */ /* 0x000fce0000000000 */
[----:B0-----:R-:W-:Y:S05]  /*0910*/  CALL.ABS.NOINC R8 ;  /* 0x0000000008007343 */ /* 0x001fea0003c00000 */
.L_x_16:
        /* <DEDUP_REMOVED lines=13> */
.L_x_17:
        /* <DEDUP_REMOVED lines=13> */
.L_x_18:
        /* <DEDUP_REMOVED lines=13> */
.L_x_19:
        /* <DEDUP_REMOVED lines=13> */
.L_x_20:
        /* <DEDUP_REMOVED lines=13> */
.L_x_21:
        /* <DEDUP_REMOVED lines=13> */
.L_x_22:
        /* <DEDUP_REMOVED lines=13> */
.L_x_23:
        /* <DEDUP_REMOVED lines=13> */
.L_x_24:
[----:B------:R-:W-:Y:S02]  /*0fa0*/  ISETP.NE.AND P6, PT, R27, RZ, PT ;  /* 0x000000ff1b00720c */ /* 0x000fe40003fc5270 */
[----:B------:R-:W-:-:S05]  /*0fb0*/  IADD3 R16, P0, PT, R16, 0x40, RZ ;  /* 0x0000004010107810 */ /* 0x000fca0007f1e0ff */
[----:B------:R-:W-:-:S06]  /*0fc0*/  IMAD.X R17, RZ, RZ, R17, P0 ;  /* 0x000000ffff117224 */ /* 0x000fcc00000e0611 */
[----:B------:R-:W-:Y:S05]  /*0fd0*/  @P6 BRA `(.L_x_25) ;  /* 0xfffffff000986947 */ /* 0x000fea000383ffff */
[----:B------:R-:W-:Y:S05]  /*0fe0*/  BSYNC.RECONVERGENT B6 ;  /* 0x0000000000067941 */ /* 0x000fea0003800200 */
.L_x_8:
[----:B------:R-:W-:-:S13]  /*0ff0*/  ISETP.NE.AND P0, PT, R25, RZ, PT ;  /* 0x000000ff1900720c */ /* 0x000fda0003f05270 */
[----:B------:R-:W-:Y:S05]  /*1000*/  @!P0 BRA `(.L_x_26) ;  /* 0x0000000c004c8947 */ /* 0x000fea0003800000 */
[----:B------:R-:W0:Y:S01]  /*1010*/  LDC R22, c[0x0][0x388] ;  /* 0x0000e200ff167b82 */ /* 0x000e220000000800 */
[----:B------:R-:W-:Y:S02]  /*1020*/  ISETP.GE.U32.AND P0, PT, R25, 0x8, PT ;  /* 0x000000081900780c */ /* 0x000fe40003f06070 */
[----:B0-----:R-:W-:-:S11]  /*1030*/  LOP3.LUT R22, R22, 0x7, RZ, 0xc0, !PT ;  /* 0x0000000716167812 */ /* 0x001fd600078ec0ff */
[----:B------:R-:W-:Y:S05]  /*1040*/  @!P0 BRA `(.L_x_27) ;  /* 0x0000000400b88947 */ /* 0x000fea0003800000 */
[----:B------:R-:W0:Y:S01]  /*1050*/  LDC.64 R30, c[0x0][0x380] ;  /* 0x0000e000ff1e7b82 */ /* 0x000e220000000a00 */
[----:B------:R-:W-:Y:S02]  /*1060*/  R2UR UR4, R28 ;  /* 0x000000001c0472ca */ /* 0x000fe400000e0000 */
[----:B------:R-:W-:Y:S01]  /*1070*/  R2UR UR5, R29 ;  /* 0x000000001d0572ca */ /* 0x000fe200000e0000 */
[----:B0-----:R-:W-:-:S12]  /*1080*/  IMAD.WIDE.U32 R30, R26, 0x4, R30 ;  /* 0x000000041a1e7825 */ /* 0x001fd800078e001e */
[----:B------:R-:W2:Y:S01]  /*1090*/  LDG.E R0, desc[UR4][R30.64] ;  /* 0x000000041e007981 */ /* 0x000ea2000c1e1900 */
[----:B------:R-:W-:Y:S01]  /*10a0*/  MOV R2, 0x18 ;  /* 0x0000001800027802 */ /* 0x000fe20000000f00 */
[----:B------:R-:W0:Y:S01]  /*10b0*/  LDCU.64 UR4, c[0x4][URZ] ;  /* 0x01000000ff0477ac */ /* 0x000e220008000a00 */
[----:B------:R-:W-:Y:S02]  /*10c0*/  IADD3 R6, P0, PT, R19, 0x8, RZ ;  /* 0x0000000813067810 */ /* 0x000fe40007f1e0ff */
[----:B------:R1:W3:Y:S03]  /*10d0*/  LDC.64 R8, c[0x4][R2] ;  /* 0x0100000002087b82 */ /* 0x0002e60000000a00 */
[----:B------:R-:W-:-:S04]  /*10e0*/  IMAD.X R16, RZ, RZ, R18, P0 ;  /* 0x000000ffff107224 */ /* 0x000fc800000e0612 */
[----:B------:R-:W-:Y:S02]  /*10f0*/  IMAD.MOV.U32 R7, RZ, RZ, R16 ;  /* 0x000000ffff077224 */ /* 0x000fe400078e0010 */
[----:B0-----:R-:W-:Y:S02]  /*1100*/  IMAD.U32 R4, RZ, RZ, UR4 ;  /* 0x00000004ff047e24 */ /* 0x001fe4000f8e00ff */
[----:B------:R-:W-:Y:S01]  /*1110*/  IMAD.U32 R5, RZ, RZ, UR5 ;  /* 0x00000005ff057e24 */ /* 0x000fe2000f8e00ff */
[----:B--2---:R-:W0:Y:S02]  /*1120*/  F2F.F64.F32 R10, R0 ;  /* 0x00000000000a7310 */ /* 0x004e240000201800 */
[----:B0--3--:R1:W-:Y:S04]  /*1130*/  STL.64 [R1+0x8], R10 ;  /* 0x0000080a01007387 */ /* 0x0093e80000100a00 */
[----:B------:R-:W-:-:S07]  /*1140*/  LEPC R20, `(.L_x_28) ;  /* 0x000000001014794e */ /* 0x000fce0000000000 */
[----:B-1----:R-:W-:Y:S05]  /*1150*/  CALL.ABS.NOINC R8 ;  /* 0x0000000008007343 */ /* 0x002fea0003c00000 */
.L_x_28:
[----:B------:R-:W-:Y:S02]  /*1160*/  R2UR UR4, R28 ;  /* 0x000000001c0472ca */ /* 0x000fe400000e0000 */
[----:B------:R-:W-:-:S13]  /*1170*/  R2UR UR5, R29 ;  /* 0x000000001d0572ca */ /* 0x000fda00000e0000 */
[----:B------:R-:W2:Y:S01]  /*1180*/  LDG.E R0, desc[UR4][R30.64+0x4] ;  /* 0x000004041e007981 */ /* 0x000ea2000c1e1900 */
[----:B------:R0:W1:Y:S01]  /*1190*/  LDC.64 R8, c[0x4][R2] ;  /* 0x0100000002087b82 */ /* 0x0000620000000a00 */
[----:B------:R-:W3:Y:S01]  /*11a0*/  LDCU.64 UR4, c[0x4][URZ] ;  /* 0x01000000ff0477ac */ /* 0x000ee20008000a00 */
[----:B------:R-:W-:Y:S02]  /*11b0*/  VIADD R17, R19, 0x8 ;  /* 0x0000000813117836 */ /* 0x000fe40000000000 */
        /* <DEDUP_REMOVED lines=8> */
.L_x_29:
        /* <DEDUP_REMOVED lines=13> */
.L_x_30:
        /* <DEDUP_REMOVED lines=13> */
.L_x_31:
        /* <DEDUP_REMOVED lines=13> */
.L_x_32:
        /* <DEDUP_REMOVED lines=13> */
.L_x_33:
        /* <DEDUP_REMOVED lines=13> */
.L_x_34:
[----:B------:R-:W-:Y:S02]  /*1650*/  R2UR UR4, R28 ;  /* 0x000000001c0472ca */ /* 0x000fe400000e0000 */
[----:B------:R-:W-:-:S13]  /*1660*/  R2UR UR5, R29 ;  /* 0x000000001d0572ca */ /* 0x000fda00000e0000 */
[----:B------:R-:W2:Y:S01]  /*1670*/  LDG.E R30, desc[UR4][R30.64+0x1c] ;  /* 0x00001c041e1e7981 */ /* 0x000ea2000c1e1900 */
[----:B------:R-:W0:Y:S01]  /*1680*/  LDC.64 R2, c[0x4][R2] ;  /* 0x0100000002027b82 */ /* 0x000e220000000a00 */
[----:B------:R-:W1:Y:S01]  /*1690*/  LDCU.64 UR4, c[0x4][URZ] ;  /* 0x01000000ff0477ac */ /* 0x000e620008000a00 */
[----:B------:R-:W-:Y:S02]  /*16a0*/  IMAD.MOV.U32 R6, RZ, RZ, R17 ;  /* 0x000000ffff067224 */ /* 0x000fe400078e0011 */
[----:B------:R-:W-:Y:S02]  /*16b0*/  IMAD.MOV.U32 R7, RZ, RZ, R16 ;  /* 0x000000ffff077224 */ /* 0x000fe400078e0010 */
[----:B-1----:R-:W-:Y:S02]  /*16c0*/  IMAD.U32 R4, RZ, RZ, UR4 ;  /* 0x00000004ff047e24 */ /* 0x002fe4000f8e00ff */
[----:B------:R-:W-:Y:S01]  /*16d0*/  IMAD.U32 R5, RZ, RZ, UR5 ;  /* 0x00000005ff057e24 */ /* 0x000fe2000f8e00ff */
[----:B--2---:R-:W1:Y:S02]  /*16e0*/  F2F.F64.F32 R8, R30 ;  /* 0x0000001e00087310 */ /* 0x004e640000201800 */
[----:B01----:R1:W-:Y:S04]  /*16f0*/  STL.64 [R1+0x8], R8 ;  /* 0x0000080801007387 */ /* 0x0033e80000100a00 */
[----:B------:R-:W-:-:S07]  /*1700*/  LEPC R20, `(.L_x_35) ;  /* 0x000000001014794e */ /* 0x000fce0000000000 */
[----:B-1----:R-:W-:Y:S05]  /*1710*/  CALL.ABS.NOINC R2 ;  /* 0x0000000002007343 */ /* 0x002fea0003c00000 */
.L_x_35:
[----:B------:R-:W-:-:S07]  /*1720*/  VIADD R26, R26, 0x8 ;  /* 0x000000081a1a7836 */ /* 0x000fce0000000000 */
.L_x_27:
[----:B------:R-:W-:Y:S01]  /*1730*/  ISETP.NE.AND P0, PT, R22, RZ, PT ;  /* 0x000000ff1600720c */ /* 0x000fe20003f05270 */
[----:B------:R-:W-:-:S12]  /*1740*/  BSSY.RECONVERGENT B6, `(.L_x_26) ;  /* 0x000005f000067945 */ /* 0x000fd80003800200 */
        /* <DEDUP_REMOVED lines=13> */
[----:B------:R1:W3:Y:S02]  /*1820*/  LDC.64 R8, c[0x4][R2] ;  /* 0x0100000002087b82 */ /* 0x0002e40000000a00 */
[----:B------:R-:W-:-:S05]  /*1830*/  IADD3.X R16, PT, PT, RZ, R18, RZ, P0, !PT ;  /* 0x00000012ff107210 */ /* 0x000fca00007fe4ff */
[----:B------:R-:W-:Y:S02]  /*1840*/  IMAD.MOV.U32 R7, RZ, RZ, R16 ;  /* 0x000000ffff077224 */ /* 0x000fe400078e0010 */
[----:B0-----:R-:W-:Y:S02]  /*1850*/  IMAD.U32 R4, RZ, RZ, UR4 ;  /* 0x00000004ff047e24 */ /* 0x001fe4000f8e00ff */
[----:B------:R-:W-:Y:S01]  /*1860*/  IMAD.U32 R5, RZ, RZ, UR5 ;  /* 0x00000005ff057e24 */ /* 0x000fe2000f8e00ff */
[----:B--2---:R-:W0:Y:S02]  /*1870*/  F2F.F64.F32 R10, R0 ;  /* 0x00000000000a7310 */ /* 0x004e240000201800 */
[----:B0--3--:R1:W-:Y:S04]  /*1880*/  STL.64 [R1+0x8], R10 ;  /* 0x0000080a01007387 */ /* 0x0093e80000100a00 */
[----:B------:R-:W-:-:S07]  /*1890*/  LEPC R20, `(.L_x_38) ;  /* 0x000000001014794e */ /* 0x000fce0000000000 */
[----:B-1----:R-:W-:Y:S05]  /*18a0*/  CALL.ABS.NOINC R8 ;  /* 0x0000000008007343 */ /* 0x002fea0003c00000 */
.L_x_38:
        /* <DEDUP_REMOVED lines=14> */
.L_x_39:
        /* <DEDUP_REMOVED lines=13> */
.L_x_40:
[----:B------:R-:W-:Y:S02]  /*1a60*/  R2UR UR4, R28 ;  /* 0x000000001c0472ca */ /* 0x000fe400000e0000 */
[----:B------:R-:W-:-:S13]  /*1a70*/  R2UR UR5, R29 ;  /* 0x000000001d0572ca */ /* 0x000fda00000e0000 */
[----:B------:R-:W2:Y:S01]  /*1a80*/  LDG.E R30, desc[UR4][R30.64+0xc] ;  /* 0x00000c041e1e7981 */ /* 0x000ea2000c1e1900 */
[----:B------:R-:W0:Y:S01]  /*1a90*/  LDC.64 R2, c[0x4][R2] ;  /* 0x0100000002027b82 */ /* 0x000e220000000a00 */
[----:B------:R-:W1:Y:S01]  /*1aa0*/  LDCU.64 UR4, c[0x4][URZ] ;  /* 0x01000000ff0477ac */ /* 0x000e620008000a00 */
[----:B------:R-:W-:Y:S02]  /*1ab0*/  IMAD.MOV.U32 R6, RZ, RZ, R17 ;  /* 0x000000ffff067224 */ /* 0x000fe400078e0011 */
[----:B------:R-:W-:Y:S02]  /*1ac0*/  IMAD.MOV.U32 R7, RZ, RZ, R16 ;  /* 0x000000ffff077224 */ /* 0x000fe400078e0010 */
[----:B-1----:R-:W-:Y:S01]  /*1ad0*/  IMAD.U32 R4, RZ, RZ, UR4 ;  /* 0x00000004ff047e24 */ /* 0x002fe2000f8e00ff */
[----:B------:R-:W-:Y:S01]  /*1ae0*/  MOV R5, UR5 ;  /* 0x0000000500057c02 */ /* 0x000fe20008000f00 */
[----:B--2---:R-:W1:Y:S02]  /*1af0*/  F2F.F64.F32 R8, R30 ;  /* 0x0000001e00087310 */ /* 0x004e640000201800 */
[----:B01----:R1:W-:Y:S04]  /*1b00*/  STL.64 [R1+0x8], R8 ;  /* 0x0000080801007387 */ /* 0x0033e80000100a00 */
[----:B------:R-:W-:-:S07]  /*1b10*/  LEPC R20, `(.L_x_41) ;  /* 0x000000001014794e */ /* 0x000fce0000000000 */
[----:B-1----:R-:W-:Y:S05]  /*1b20*/  CALL.ABS.NOINC R2 ;  /* 0x0000000002007343 */ /* 0x002fea0003c00000 */
.L_x_41:
[----:B------:R-:W-:-:S07]  /*1b30*/  VIADD R26, R26, 0x4 ;  /* 0x000000041a1a7836 */ /* 0x000fce0000000000 */
.L_x_37:
[----:B------:R-:W-:-:S13]  /*1b40*/  ISETP.NE.AND P0, PT, R22, RZ, PT ;  /* 0x000000ff1600720c */ /* 0x000fda0003f05270 */
[----:B------:R-:W-:Y:S05]  /*1b50*/  @!P0 BRA `(.L_x_36) ;  /* 0x0000000000748947 */ /* 0x000fea0003800000 */
[----:B------:R-:W0:Y:S01]  /*1b60*/  LDC.64 R16, c[0x0][0x380] ;  /* 0x0000e000ff107b82 */ /* 0x000e220000000a00 */
[----:B------:R-:W-:Y:S01]  /*1b70*/  IADD3 RZ, P0, PT, R19, 0x8, RZ ;  /* 0x0000000813ff7810 */ /* 0x000fe20007f1e0ff */
[----:B------:R-:W-:Y:S02]  /*1b80*/  IMAD.MOV R22, RZ, RZ, -R22 ;  /* 0x000000ffff167224 */ /* 0x000fe400078e0a16 */
[----:B0-----:R-:W-:-:S04]  /*1b90*/  IMAD.WIDE.U32 R16, R26, 0x4, R16 ;  /* 0x000000041a107825 */ /* 0x001fc800078e0010 */
[----:B------:R-:W-:Y:S02]  /*1ba0*/  IMAD.MOV.U32 R24, RZ, RZ, R16 ;  /* 0x000000ffff187224 */ /* 0x000fe400078e0010 */
[----:B------:R-:W-:-:S07]  /*1bb0*/  IMAD.X R16, RZ, RZ, R18, P0 ;  /* 0x000000ffff107224 */ /* 0x000fce00000e0612 */
.L_x_43:
[----:B------:R-:W-:Y:S01]  /*1bc0*/  R2UR UR4, R28 ;  /* 0x000000001c0472ca */ /* 0x000fe200000e0000 */
[----:B------:R-:W-:Y:S01]  /*1bd0*/  IMAD.MOV.U32 R10, RZ, RZ, R24 ;  /* 0x000000ffff0a7224 */ /* 0x000fe200078e0018 */
[----:B------:R-:W-:Y:S01]  /*1be0*/  R2UR UR5, R29 ;  /* 0x000000001d0572ca */ /* 0x000fe200000e0000 */
[----:B------:R-:W-:-:S12]  /*1bf0*/  IMAD.MOV.U32 R11, RZ, RZ, R17 ;  /* 0x000000ffff0b7224 */ /* 0x000fd800078e0011 */
        /* <DEDUP_REMOVED lines=8> */
[----:B0-----:R-:W-:-:S02]  /*1c80*/  IMAD.U32 R4, RZ, RZ, UR4 ;  /* 0x00000004ff047e24 */ /* 0x001fc4000f8e00ff */
[----:B------:R-:W-:Y:S01]  /*1c90*/  IMAD.U32 R5, RZ, RZ, UR5 ;  /* 0x00000005ff057e24 */ /* 0x000fe2000f8e00ff */
[----:B--2---:R0:W2:Y:S02]  /*1ca0*/  F2F.F64.F32 R8, R0 ;  /* 0x0000000000087310 */ /* 0x0040a40000201800 */
[----:B0-----:R-:W-:Y:S01]  /*1cb0*/  P2R R0, PR, RZ, 0x1 ;  /* 0x00000001ff007803 */ /* 0x001fe20000000000 */
[----:B-12---:R0:W-:Y:S06]  /*1cc0*/  STL.64 [R1+0x8], R8 ;  /* 0x0000080801007387 */ /* 0x0061ec0000100a00 */
[----:B------:R-:W-:-:S07]  /*1cd0*/  LEPC R20, `(.L_x_42) ;  /* 0x000000001014794e */ /* 0x000fce0000000000 */
[----:B0-----:R-:W-:Y:S05]  /*1ce0*/  CALL.ABS.NOINC R2 ;  /* 0x0000000002007343 */ /* 0x001fea0003c00000 */
.L_x_42:
[----:B------:R-:W-:Y:S02]  /*1cf0*/  ISETP.NE.AND P6, PT, R22, RZ, PT ;  /* 0x000000ff1600720c */ /* 0x000fe40003fc5270 */
[----:B------:R-:W-:-:S04]  /*1d00*/  IADD3 R24, P0, PT, R24, 0x4, RZ ;  /* 0x0000000418187810 */ /* 0x000fc80007f1e0ff */
[----:B------:R-:W-:-:S07]  /*1d10*/  IADD3.X R17, PT, PT, RZ, R17, RZ, P0, !PT ;  /* 0x00000011ff117210 */ /* 0x000fce00007fe4ff */
[----:B------:R-:W-:Y:S05]  /*1d20*/  @P6 BRA `(.L_x_43) ;  /* 0xfffffffc00a46947 */ /* 0x000fea000383ffff */
.L_x_36:
[----:B------:R-:W-:Y:S05]  /*1d30*/  BSYNC.RECONVERGENT B6 ;  /* 0x0000000000067941 */ /* 0x000fea0003800200 */
.L_x_26:
[----:B------:R-:W0:Y:S01]  /*1d40*/  LDC R22, c[0x0][0x388] ;  /* 0x0000e200ff167b82 */ /* 0x000e220000000800 */
[----:B------:R-:W-:Y:S01]  /*1d50*/  MOV R16, 0x18 ;  /* 0x0000001800107802 */ /* 0x000fe20000000f00 */
[----:B------:R-:W1:Y:S01]  /*1d60*/  LDCU.64 UR4, c[0x4][0x8] ;  /* 0x01000100ff0477ac */ /* 0x000e620008000a00 */
[----:B------:R-:W-:-:S05]  /*1d70*/  CS2R R6, SRZ ;  /* 0x0000000000067805 */ /* 0x000fca000001ff00 */
[----:B------:R2:W3:Y:S01]  /*1d80*/  LDC.64 R2, c[0x4][R16] ;  /* 0x0100000010027b82 */ /* 0x0004e20000000a00 */
[----:B-1----:R-:W-:Y:S02]  /*1d90*/  IMAD.U32 R4, RZ, RZ, UR4 ;  /* 0x00000004ff047e24 */ /* 0x002fe4000f8e00ff */
[----:B------:R-:W-:Y:S01]  /*1da0*/  IMAD.U32 R5, RZ, RZ, UR5 ;  /* 0x00000005ff057e24 */ /* 0x000fe2000f8e00ff */
[----:B0-----:R-:W-:-:S04]  /*1db0*/  ISETP.GE.U32.AND P0, PT, R22, 0x10, PT ;  /* 0x000000101600780c */ /* 0x001fc80003f06070 */
[----:B--2---:R-:W-:-:S09]  /*1dc0*/  P2R R0, PR, RZ, 0x1 ;  /* 0x00000001ff007803 */ /* 0x004fd20000000000 */
[----:B------:R-:W-:-:S07]  /*1dd0*/  LEPC R20, `(.L_x_44) ;  /* 0x000000001014794e */ /* 0x000fce0000000000 */
[----:B---3--:R-:W-:Y:S05]  /*1de0*/  CALL.ABS.NOINC R2 ;  /* 0x0000000002007343 */ /* 0x008fea0003c00000 */
.L_x_44:
[----:B------:R-:W0:Y:S01]  /*1df0*/  LDC.64 R16, c[0x4][R16] ;  /* 0x0100000010107b82 */ /* 0x000e220000000a00 */
[----:B------:R-:W1:Y:S01]  /*1e00*/  LDCU.64 UR4, c[0x4][0x8] ;  /* 0x01000100ff0477ac */ /* 0x000e620008000a00 */
[----:B------:R-:W-:Y:S01]  /*1e10*/  CS2R R6, SRZ ;  /* 0x0000000000067805 */ /* 0x000fe2000001ff00 */
[----:B-1----:R-:W-:Y:S02]  /*1e20*/  IMAD.U32 R4, RZ, RZ, UR4 ;  /* 0x00000004ff047e24 */ /* 0x002fe4000f8e00ff */
[----:B------:R-:W-:-:S07]  /*1e30*/  IMAD.U32 R5, RZ, RZ, UR5 ;  /* 0x00000005ff057e24 */ /* 0x000fce000f8e00ff */
[----:B------:R-:W-:-:S07]  /*1e40*/  LEPC R20, `(.L_x_45) ;  /* 0x000000001014794e */ /* 0x000fce0000000000 */
[----:B0-----:R-:W-:Y:S05]  /*1e50*/  CALL.ABS.NOINC R16 ;  /* 0x0000000010007343 */ /* 0x001fea0003c00000 */
.L_x_45:
[----:B------:R-:W-:Y:S01]  /*1e60*/  ISETP.GE.U32.AND P6, PT, R22, 0x10, PT ;  /* 0x000000101600780c */ /* 0x000fe20003fc6070 */
[----:B------:R-:W-:Y:S01]  /*1e70*/  IMAD.MOV.U32 R0, RZ, RZ, RZ ;  /* 0x000000ffff007224 */ /* 0x000fe200078e00ff */
[----:B------:R-:W-:-:S11]  /*1e80*/  ISETP.NE.AND P0, PT, R25, RZ, PT ;  /* 0x000000ff1900720c */ /* 0x000fd60003f05270 */
[----:B------:R-:W-:Y:S05]  /*1e90*/  @!P6 BRA `(.L_x_46) ;  /* 0x00000004004ce947 */ /* 0x000fea0003800000 */
[----:B------:R-:W0:Y:S01]  /*1ea0*/  LDCU UR4, c[0x0][0x388] ;  /* 0x00007100ff0477ac */ /* 0x000e220008000800 */
[----:B------:R-:W-:Y:S01]  /*1eb0*/  BSSY.RECONVERGENT B0, `(.L_x_46) ;  /* 0x0000051000007945 */ /* 0x000fe20003800200 */
[----:B------:R-:W1:Y:S01]  /*1ec0*/  LDCU.64 UR8, c[0x0][0x380] ;  /* 0x00007000ff0877ac */ /* 0x000e620008000a00 */
[----:B0-----:R-:W-:Y:S02]  /*1ed0*/  ULOP3.LUT UR6, UR4, 0x7ffffff0, URZ, 0xc0, !UPT ;  /* 0x7ffffff004067892 */ /* 0x001fe4000f8ec0ff */
[----:B-1----:R-:W-:Y:S02]  /*1ee0*/  UIADD3 UR4, UP0, UPT, UR8, 0x20, URZ ;  /* 0x0000002008047890 */ /* 0x002fe4000ff1e0ff */
[----:B------:R-:W-:Y:S02]  /*1ef0*/  UIADD3 UR7, UPT, UPT, -UR6, URZ, URZ ;  /* 0x000000ff06077290 */ /* 0x000fe4000fffe1ff */
[----:B------:R-:W-:Y:S01]  /*1f00*/  IMAD.U32 R0, RZ, RZ, UR6 ;  /* 0x00000006ff007e24 */ /* 0x000fe2000f8e00ff */
[----:B------:R-:W-:Y:S01]  /*1f10*/  UIADD3.X UR5, UPT, UPT, URZ, UR9, URZ, UP0, !UPT ;  /* 0x00000009ff057290 */ /* 0x000fe200087fe4ff */
[----:B------:R-:W-:-:S02]  /*1f20*/  IMAD.U32 R6, RZ, RZ, UR4 ;  /* 0x00000004ff067e24 */ /* 0x000fc4000f8e00ff */
[----:B------:R-:W-:-:S03]  /*1f30*/  IMAD.U32 R4, RZ, RZ, UR7 ;  /* 0x00000007ff047e24 */ /* 0x000fc6000f8e00ff */
[----:B------:R-:W-:-:S07]  /*1f40*/  IMAD.U32 R11, RZ, RZ, UR5 ;  /* 0x00000005ff0b7e24 */ /* 0x000fce000f8e00ff */
.L_x_47:
[C---:B------:R-:W-:Y:S01]  /*1f50*/  R2UR UR4, R28.reuse ;  /* 0x000000001c0472ca */ /* 0x040fe200000e0000 */
[----:B-1----:R-:W-:Y:S01]  /*1f60*/  IMAD.MOV.U32 R2, RZ, RZ, R6 ;  /* 0x000000ffff027224 */ /* 0x002fe200078e0006 */
[C---:B------:R-:W-:Y:S01]  /*1f70*/  R2UR UR5, R29.reuse ;  /* 0x000000001d0572ca */ /* 0x040fe200000e0000 */
[----:B------:R-:W-:Y:S01]  /*1f80*/  IMAD.MOV.U32 R3, RZ, RZ, R11 ;  /* 0x000000ffff037224 */ /* 0x000fe200078e000b */
[C---:B------:R-:W-:Y:S02]  /*1f90*/  R2UR UR10, R28.reuse ;  /* 0x000000001c0a72ca */ /* 0x040fe400000e0000 */
[C---:B------:R-:W-:Y:S02]  /*1fa0*/  R2UR UR11, R29.reuse ;  /* 0x000000001d0b72ca */ /* 0x040fe400000e0000 */
[----:B------:R-:W-:Y:S02]  /*1fb0*/  R2UR UR12, R28 ;  /* 0x000000001c0c72ca */ /* 0x000fe400000e0000 */
[----:B------:R-:W-:-:S02]  /*1fc0*/  R2UR UR13, R29 ;  /* 0x000000001d0d72ca */ /* 0x000fc400000e0000 */
[C---:B------:R-:W-:Y:S02]  /*1fd0*/  R2UR UR16, R28.reuse ;  /* 0x000000001c1072ca */ /* 0x040fe400000e0000 */
[C---:B------:R-:W-:Y:S01]  /*1fe0*/  R2UR UR17, R29.reuse ;  /* 0x000000001d1172ca */ /* 0x040fe200000e0000 */
[----:B------:R-:W2:Y:S01]  /*1ff0*/  LDG.E R16, desc[UR4][R2.64+-0x20] ;  /* 0xffffe00402107981 */ /* 0x000ea2000c1e1900 */
[C---:B------:R-:W-:Y:S02]  /*2000*/  R2UR UR6, R28.reuse ;  /* 0x000000001c0672ca */ /* 0x040fe400000e0000 */
[C---:B------:R-:W-:Y:S01]  /*2010*/  R2UR UR7, R29.reuse ;  /* 0x000000001d0772ca */ /* 0x040fe200000e0000 */
[----:B------:R-:W3:Y:S01]  /*2020*/  LDG.E R20, desc[UR4][R2.64+-0x1c] ;  /* 0xffffe40402147981 */ /* 0x000ee2000c1e1900 */
[C---:B------:R-:W-:Y:S02]  /*2030*/  R2UR UR8, R28.reuse ;  /* 0x000000001c0872ca */ /* 0x040fe400000e0000 */
[----:B------:R-:W-:Y:S01]  /*2040*/  R2UR UR9, R29 ;  /* 0x000000001d0972ca */ /* 0x000fe200000e0000 */
[----:B------:R-:W4:Y:S01]  /*2050*/  LDG.E R26, desc[UR10][R2.64+-0x10] ;  /* 0xfffff00a021a7981 */ /* 0x000f22000c1e1900 */
[----:B------:R-:W-:-:S02]  /*2060*/  R2UR UR14, R28 ;  /* 0x000000001c0e72ca */ /* 0x000fc400000e0000 */
[C---:B------:R-:W-:Y:S01]  /*2070*/  R2UR UR15, R29.reuse ;  /* 0x000000001d0f72ca */ /* 0x040fe200000e0000 */
[----:B------:R-:W5:Y:S01]  /*2080*/  LDG.E R15, desc[UR12][R2.64+-0xc] ;  /* 0xfffff40c020f7981 */ /* 0x000f62000c1e1900 */
[----:B------:R-:W-:Y:S02]  /*2090*/  R2UR UR18, R28 ;  /* 0x000000001c1272ca */ /* 0x000fe400000e0000 */
[----:B------:R-:W-:Y:S01]  /*20a0*/  R2UR UR19, R29 ;  /* 0x000000001d1372ca */ /* 0x000fe200000e0000 */
[----:B------:R-:W4:Y:S04]  /*20b0*/  LDG.E R13, desc[UR16][R2.64+-0x4] ;  /* 0xfffffc10020d7981 */ /* 0x000f28000c1e1900 */
        /* <DEDUP_REMOVED lines=10> */
[----:B------:R-:W4:Y:S01]  /*2160*/  LDG.E R6, desc[UR18][R2.64+0x1c] ;  /* 0x00001c1202067981 */ /* 0x000f22000c1e1900 */
[----:B------:R-:W-:-:S05]  /*2170*/  VIADD R4, R4, 0x10 ;  /* 0x0000001004047836 */ /* 0x000fca0000000000 */
[----:B------:R-:W-:Y:S01]  /*2180*/  ISETP.NE.AND P1, PT, R4, RZ, PT ;  /* 0x000000ff0400720c */ /* 0x000fe20003f25270 */
[----:B--2---:R-:W-:Y:S01]  /*2190*/  FADD R17, R16, 10 ;  /* 0x4120000010117421 */ /* 0x004fe20000000000 */
[----:B---3--:R-:W-:-:S04]  /*21a0*/  FADD R21, R20, 10 ;  /* 0x4120000014157421 */ /* 0x008fc80000000000 */
[----:B------:R0:W-:Y:S01]  /*21b0*/  STG.E desc[UR4][R2.64+-0x20], R17 ;  /* 0xffffe01102007986 */ /* 0x0001e2000c101904 */
[----:B-----5:R-:W-:Y:S01]  /*21c0*/  FADD R15, R15, 10 ;  /* 0x412000000f0f7421 */ /* 0x020fe20000000000 */
[----:B----4-:R-:W-:Y:S01]  /*21d0*/  FADD R13, R13, 10 ;  /* 0x412000000d0d7421 */ /* 0x010fe20000000000 */
[----:B0-----:R-:W-:Y:S01]  /*21e0*/  FADD R17, R26, 10 ;  /* 0x412000001a117421 */ /* 0x001fe20000000000 */
[----:B------:R-:W-:Y:S01]  /*21f0*/  STG.E desc[UR4][R2.64+-0x1c], R21 ;  /* 0xffffe41502007986 */ /* 0x000fe2000c101904 */
[----:B------:R-:W-:-:S03]  /*2200*/  FADD R23, R22, 10 ;  /* 0x4120000016177421 */ /* 0x000fc60000000000 */
[----:B------:R0:W-:Y:S01]  /*2210*/  STG.E desc[UR10][R2.64+-0x10], R17 ;  /* 0xfffff01102007986 */ /* 0x0001e2000c10190a */
[----:B------:R-:W-:-:S03]  /*2220*/  FADD R27, R24, 10 ;  /* 0x41200000181b7421 */ /* 0x000fc60000000000 */
[----:B------:R1:W-:Y:S01]  /*2230*/  STG.E desc[UR12][R2.64+-0xc], R15 ;  /* 0xfffff40f02007986 */ /* 0x0003e2000c10190c */
[----:B------:R-:W-:-:S03]  /*2240*/  FADD R31, R14, 10 ;  /* 0x412000000e1f7421 */ /* 0x000fc60000000000 */
[----:B------:R2:W-:Y:S01]  /*2250*/  STG.E desc[UR16][R2.64+-0x4], R13 ;  /* 0xfffffc0d02007986 */ /* 0x0005e2000c101910 */
[----:B0-----:R-:W-:Y:S01]  /*2260*/  FADD R17, R10, 10 ;  /* 0x412000000a117421 */ /* 0x001fe20000000000 */
[----:B-1----:R-:W-:Y:S01]  /*2270*/  FADD R15, R12, 10 ;  /* 0x412000000c0f7421 */ /* 0x002fe20000000000 */
[----:B------:R-:W-:Y:S01]  /*2280*/  FADD R11, R11, 10 ;  /* 0x412000000b0b7421 */ /* 0x000fe20000000000 */
[----:B------:R-:W-:Y:S01]  /*2290*/  FADD R9, R9, 10 ;  /* 0x4120000009097421 */ /* 0x000fe20000000000 */
[----:B------:R-:W-:Y:S01]  /*22a0*/  FADD R5, R5, 10 ;  /* 0x4120000005057421 */ /* 0x000fe20000000000 */
[----:B--2---:R-:W-:Y:S01]  /*22b0*/  FADD R13, R8, 10 ;  /* 0x41200000080d7421 */ /* 0x004fe20000000000 */
[----:B------:R-:W-:Y:S01]  /*22c0*/  FADD R7, R7, 10 ;  /* 0x4120000007077421 */ /* 0x000fe20000000000 */
[----:B------:R-:W-:Y:S01]  /*22d0*/  FADD R21, R6, 10 ;  /* 0x4120000006157421 */ /* 0x000fe20000000000 */
[----:B------:R-:W-:Y:S01]  /*22e0*/  IADD3 R6, P2, PT, R2, 0x40, RZ ;  /* 0x0000004002067810 */ /* 0x000fe20007f5e0ff */
[----:B------:R-:W-:Y:S04]  /*22f0*/  STG.E desc[UR6][R2.64+-0x18], R23 ;  /* 0xffffe81702007986 */ /* 0x000fe8000c101906 */
[----:B------:R-:W-:Y:S04]  /*2300*/  STG.E desc[UR8][R2.64+-0x14], R27 ;  /* 0xffffec1b02007986 */ /* 0x000fe8000c101908 */
[----:B------:R-:W-:Y:S04]  /*2310*/  STG.E desc[UR14][R2.64+-0x8], R31 ;  /* 0xfffff81f02007986 */ /* 0x000fe8000c10190e */
[----:B------:R-:W-:Y:S04]  /*2320*/  STG.E desc[UR4][R2.64], R15 ;  /* 0x0000000f02007986 */ /* 0x000fe8000c101904 */
[----:B------:R-:W-:Y:S04]  /*2330*/  STG.E desc[UR6][R2.64+0x4], R17 ;  /* 0x0000041102007986 */ /* 0x000fe8000c101906 */
[----:B------:R0:W-:Y:S04]  /*2340*/  STG.E desc[UR8][R2.64+0x8], R11 ;  /* 0x0000080b02007986 */ /* 0x0001e8000c101908 */
[----:B------:R1:W-:Y:S04]  /*2350*/  STG.E desc[UR10][R2.64+0xc], R9 ;  /* 0x00000c0902007986 */ /* 0x0003e8000c10190a */
[----:B------:R1:W-:Y:S04]  /*2360*/  STG.E desc[UR12][R2.64+0x10], R5 ;  /* 0x0000100502007986 */ /* 0x0003e8000c10190c */
[----:B------:R1:W-:Y:S01]  /*2370*/  STG.E desc[UR14][R2.64+0x14], R13 ;  /* 0x0000140d02007986 */ /* 0x0003e2000c10190e */
[----:B0-----:R-:W-:-:S03]  /*2380*/  IMAD.X R11, RZ, RZ, R3, P2 ;  /* 0x000000ffff0b7224 */ /* 0x001fc600010e0603 */
[----:B------:R1:W-:Y:S04]  /*2390*/  STG.E desc[UR16][R2.64+0x18], R7 ;  /* 0x0000180702007986 */ /* 0x0003e8000c101910 */
[----:B------:R1:W-:Y:S01]  /*23a0*/  STG.E desc[UR18][R2.64+0x1c], R21 ;  /* 0x00001c1502007986 */ /* 0x0003e2000c101912 */
[----:B------:R-:W-:Y:S05]  /*23b0*/  @P1 BRA `(.L_x_47) ;  /* 0xfffffff800e41947 */ /* 0x000fea000383ffff */
[----:B------:R-:W-:Y:S05]  /*23c0*/  BSYNC.RECONVERGENT B0 ;  /* 0x0000000000007941 */ /* 0x000fea0003800200 */
.L_x_46:
[----:B------:R-:W-:Y:S05]  /*23d0*/  @!P0 BRA `(.L_x_48) ;  /* 0x0000000400e48947 */ /* 0x000fea0003800000 */
[----:B------:R-:W0:Y:S01]  /*23e0*/  LDCU UR4, c[0x0][0x388] ;  /* 0x00007100ff0477ac */ /* 0x000e220008000800 */
[----:B------:R-:W-:Y:S01]  /*23f0*/  ISETP.GE.U32.AND P0, PT, R25, 0x8, PT ;  /* 0x000000081900780c */ /* 0x000fe20003f06070 */
[----:B0-----:R-:W-:-:S04]  /*2400*/  ULOP3.LUT UR5, UR4, 0x7, URZ, 0xc0, !UPT ;  /* 0x0000000704057892 */ /* 0x001fc8000f8ec0ff */
[----:B------:R-:W-:-:S08]  /*2410*/  UISETP.NE.AND UP0, UPT, UR5, URZ, UPT ;  /* 0x000000ff0500728c */ /* 0x000fd0000bf05270 */
[----:B------:R-:W-:Y:S05]  /*2420*/  @!P0 BRA `(.L_x_49) ;  /* 0x0000000000ac8947 */ /* 0x000fea0003800000 */
[----:B-1----:R-:W0:Y:S01]  /*2430*/  LDC.64 R2, c[0x0][0x380] ;  /* 0x0000e000ff027b82 */ /* 0x002e220000000a00 */
[C---:B------:R-:W-:Y:S02]  /*2440*/  R2UR UR6, R28.reuse ;  /* 0x000000001c0672ca */ /* 0x040fe400000e0000 */
[C---:B------:R-:W-:Y:S02]  /*2450*/  R2UR UR7, R29.reuse ;  /* 0x000000001d0772ca */ /* 0x040fe400000e0000 */
[C---:B------:R-:W-:Y:S02]  /*2460*/  R2UR UR8, R28.reuse ;  /* 0x000000001c0872ca */ /* 0x040fe400000e0000 */
[C---:B------:R-:W-:Y:S02]  /*2470*/  R2UR UR9, R29.reuse ;  /* 0x000000001d0972ca */ /* 0x040fe400000e0000 */
[----:B------:R-:W-:Y:S02]  /*2480*/  R2UR UR10, R28 ;  /* 0x000000001c0a72ca */ /* 0x000fe400000e0000 */
[----:B------:R-:W-:-:S02]  /*2490*/  R2UR UR11, R29 ;  /* 0x000000001d0b72ca */ /* 0x000fc400000e0000 */
[C---:B------:R-:W-:Y:S02]  /*24a0*/  R2UR UR12, R28.reuse ;  /* 0x000000001c0c72ca */ /* 0x040fe400000e0000 */
[C---:B------:R-:W-:Y:S02]  /*24b0*/  R2UR UR13, R29.reuse ;  /* 0x000000001d0d72ca */ /* 0x040fe400000e0000 */
[C---:B------:R-:W-:Y:S02]  /*24c0*/  R2UR UR14, R28.reuse ;  /* 0x000000001c0e72ca */ /* 0x040fe400000e0000 */
[C---:B------:R-:W-:Y:S02]  /*24d0*/  R2UR UR15, R29.reuse ;  /* 0x000000001d0f72ca */ /* 0x040fe400000e0000 */
[----:B------:R-:W-:Y:S02]  /*24e0*/  R2UR UR16, R28 ;  /* 0x000000001c1072ca */ /* 0x000fe400000e0000 */
[----:B------:R-:W-:Y:S01]  /*24f0*/  R2UR UR17, R29 ;  /* 0x000000001d1172ca */ /* 0x000fe200000e0000 */
[----:B0-----:R-:W-:Y:S01]  /*2500*/  IMAD.WIDE.U32 R2, R0, 0x4, R2 ;  /* 0x0000000400027825 */ /* 0x001fe200078e0002 */
[----:B------:R-:W-:-:S02]  /*2510*/  R2UR UR18, R28 ;  /* 0x000000001c1272ca */ /* 0x000fc400000e0000 */
[C---:B------:R-:W-:Y:S02]  /*2520*/  R2UR UR19, R29.reuse ;  /* 0x000000001d1372ca */ /* 0x040fe400000e0000 */
[----:B------:R-:W-:Y:S01]  /*2530*/  R2UR UR20, R28 ;  /* 0x000000001c1472ca */ /* 0x000fe200000e0000 */
[----:B------:R-:W2:Y:S01]  /*2540*/  LDG.E R4, desc[UR6][R2.64] ;  /* 0x0000000602047981 */ /* 0x000ea2000c1e1900 */
[----:B------:R-:W-:-:S03]  /*2550*/  R2UR UR21, R29 ;  /* 0x000000001d1572ca */ /* 0x000fc600000e0000 */
        /* <DEDUP_REMOVED lines=9> */
[----:B---3--:R-:W-:Y:S01]  /*25f0*/  FADD R7, R6, 10 ;  /* 0x4120000006077421 */ /* 0x008fe20000000000 */
[----:B----4-:R-:W-:Y:S01]  /*2600*/  FADD R9, R8, 10 ;  /* 0x4120000008097421 */ /* 0x010fe20000000000 */
[----:B-----5:R-:W-:Y:S01]  /*2610*/  FADD R11, R10, 10 ;  /* 0x412000000a0b7421 */ /* 0x020fe20000000000 */
[----:B------:R-:W-:Y:S01]  /*2620*/  FADD R13, R12, 10 ;  /* 0x412000000c0d7421 */ /* 0x000fe20000000000 */
[----:B------:R-:W-:Y:S01]  /*2630*/  FADD R15, R14, 10 ;  /* 0x412000000e0f7421 */ /* 0x000fe20000000000 */
[----:B------:R-:W-:Y:S01]  /*2640*/  FADD R17, R16, 10 ;  /* 0x4120000010117421 */ /* 0x000fe20000000000 */
[----:B------:R-:W-:Y:S01]  /*2650*/  FADD R21, R20, 10 ;  /* 0x4120000014157421 */ /* 0x000fe20000000000 */
[----:B------:R0:W-:Y:S04]  /*2660*/  STG.E desc[UR6][R2.64], R5 ;  /* 0x0000000502007986 */ /* 0x0001e8000c101906 */
[----:B------:R0:W-:Y:S04]  /*2670*/  STG.E desc[UR8][R2.64+0x4], R7 ;  /* 0x0000040702007986 */ /* 0x0001e8000c101908 */
[----:B------:R0:W-:Y:S04]  /*2680*/  STG.E desc[UR10][R2.64+0x8], R9 ;  /* 0x0000080902007986 */ /* 0x0001e8000c10190a */
[----:B------:R0:W-:Y:S04]  /*2690*/  STG.E desc[UR12][R2.64+0xc], R11 ;  /* 0x00000c0b02007986 */ /* 0x0001e8000c10190c */
[----:B------:R0:W-:Y:S04]  /*26a0*/  STG.E desc[UR14][R2.64+0x10], R13 ;  /* 0x0000100d02007986 */ /* 0x0001e8000c10190e */
[----:B------:R0:W-:Y:S04]  /*26b0*/  STG.E desc[UR16][R2.64+0x14], R15 ;  /* 0x0000140f02007986 */ /* 0x0001e8000c101910 */
[----:B------:R0:W-:Y:S04]  /*26c0*/  STG.E desc[UR18][R2.64+0x18], R17 ;  /* 0x0000181102007986 */ /* 0x0001e8000c101912 */
[----:B------:R0:W-:Y:S02]  /*26d0*/  STG.E desc[UR20][R2.64+0x1c], R21 ;  /* 0x00001c1502007986 */ /* 0x0001e4000c101914 */
.L_x_49:
[----:B------:R-:W-:Y:S04]  /*26e0*/  BSSY.RECONVERGENT B0, `(.L_x_50) ;  /* 0x0000038000007945 */ /* 0x000fe80003800200 */
[----:B------:R-:W-:Y:S05]  /*26f0*/  BRA.U !UP0, `(.L_x_51) ;  /* 0x0000000108d87547 */ /* 0x000fea000b800000 */
[----:B------:R-:W-:Y:S02]  /*2700*/  UISETP.GE.U32.AND UP0, UPT, UR5, 0x4, UPT ;  /* 0x000000040500788c */ /* 0x000fe4000bf06070 */
[----:B------:R-:W-:-:S04]  /*2710*/  ULOP3.LUT UR4, UR4, 0x3, URZ, 0xc0, !UPT ;  /* 0x0000000304047892 */ /* 0x000fc8000f8ec0ff */
[----:B------:R-:W-:-:S03]  /*2720*/  UISETP.NE.AND UP1, UPT, UR4, URZ, UPT ;  /* 0x000000ff0400728c */ /* 0x000fc6000bf25270 */
[----:B------:R-:W-:Y:S08]  /*2730*/  BRA.U !UP0, `(.L_x_52) ;  /* 0x00000001085c7547 */ /* 0x000ff0000b800000 */
[----:B01----:R-:W0:Y:S01]  /*2740*/  LDC.64 R2, c[0x0][0x380] ;  /* 0x0000e000ff027b82 */ /* 0x003e220000000a00 */
[C---:B------:R-:W-:Y:S02]  /*2750*/  R2UR UR6, R28.reuse ;  /* 0x000000001c0672ca */ /* 0x040fe400000e0000 */
[C---:B------:R-:W-:Y:S02]  /*2760*/  R2UR UR7, R29.reuse ;  /* 0x000000001d0772ca */ /* 0x040fe400000e0000 */
[C---:B------:R-:W-:Y:S02]  /*2770*/  R2UR UR8, R28.reuse ;  /* 0x000000001c0872ca */ /* 0x040fe400000e0000 */
[C---:B------:R-:W-:Y:S02]  /*2780*/  R2UR UR9, R29.reuse ;  /* 0x000000001d0972ca */ /* 0x040fe400000e0000 */
[----:B------:R-:W-:Y:S02]  /*2790*/  R2UR UR10, R28 ;  /* 0x000000001c0a72ca */ /* 0x000fe400000e0000 */
[----:B------:R-:W-:-:S02]  /*27a0*/  R2UR UR11, R29 ;  /* 0x000000001d0b72ca */ /* 0x000fc400000e0000 */
[----:B------:R-:W-:Y:S02]  /*27b0*/  R2UR UR12, R28 ;  /* 0x000000001c0c72ca */ /* 0x000fe400000e0000 */
[----:B------:R-:W-:Y:S01]  /*27c0*/  R2UR UR13, R29 ;  /* 0x000000001d0d72ca */ /* 0x000fe200000e0000 */
[----:B0-----:R-:W-:-:S05]  /*27d0*/  IMAD.WIDE.U32 R2, R0, 0x4, R2 ;  /* 0x0000000400027825 */ /* 0x001fca00078e0002 */
[----:B------:R-:W2:Y:S04]  /*27e0*/  LDG.E R4, desc[UR6][R2.64] ;  /* 0x0000000602047981 */ /* 0x000ea8000c1e1900 */
[----:B------:R-:W3:Y:S04]  /*27f0*/  LDG.E R6, desc[UR8][R2.64+0x4] ;  /* 0x0000040802067981 */ /* 0x000ee8000c1e1900 */
[----:B------:R-:W4:Y:S04]  /*2800*/  LDG.E R8, desc[UR10][R2.64+0x8] ;  /* 0x0000080a02087981 */ /* 0x000f28000c1e1900 */
[----:B------:R-:W5:Y:S01]  /*2810*/  LDG.E R10, desc[UR12][R2.64+0xc] ;  /* 0x00000c0c020a7981 */ /* 0x000f62000c1e1900 */
[----:B------:R-:W-:-:S02]  /*2820*/  VIADD R0, R0, 0x4 ;  /* 0x0000000400007836 */ /* 0x000fc40000000000 */
        /* <DEDUP_REMOVED lines=8> */
.L_x_52:
[----:B------:R-:W-:Y:S05]  /*28b0*/  BRA.U !UP1, `(.L_x_51) ;  /* 0x0000000109687547 */ /* 0x000fea000b800000 */
[----:B012---:R-:W0:Y:S01]  /*28c0*/  LDC.64 R2, c[0x0][0x380] ;  /* 0x0000e000ff027b82 */ /* 0x007e220000000a00 */
[----:B------:R-:W-:Y:S02]  /*28d0*/  R2UR UR6, R28 ;  /* 0x000000001c0672ca */ /* 0x000fe400000e0000 */
[----:B------:R-:W-:Y:S01]  /*28e0*/  R2UR UR7, R29 ;  /* 0x000000001d0772ca */ /* 0x000fe200000e0000 */
[----:B0-----:R-:W-:-:S12]  /*28f0*/  IMAD.WIDE.U32 R2, R0, 0x4, R2 ;  /* 0x0000000400027825 */ /* 0x001fd800078e0002 */
[----:B------:R-:W2:Y:S01]  /*2900*/  LDG.E R0, desc[UR6][R2.64] ;  /* 0x0000000602007981 */ /* 0x000ea2000c1e1900 */
[----:B------:R-:W-:-:S04]  /*2910*/  UIADD3 UR4, UPT, UPT, -UR4, 0x1, URZ ;  /* 0x0000000104047890 */ /* 0x000fc8000fffe1ff */
[----:B------:R-:W-:Y:S01]  /*2920*/  UISETP.NE.AND UP0, UPT, UR4, URZ, UPT ;  /* 0x000000ff0400728c */ /* 0x000fe2000bf05270 */
[----:B--2---:R-:W-:Y:S01]  /*2930*/  FADD R5, R0, 10 ;  /* 0x4120000000057421 */ /* 0x004fe20000000000 */
[----:B------:R-:W-:-:S04]  /*2940*/  IADD3 R0, P0, PT, R2, 0x4, RZ ;  /* 0x0000000402007810 */ /* 0x000fc80007f1e0ff */
[----:B------:R3:W-:Y:S01]  /*2950*/  STG.E desc[UR6][R2.64], R5 ;  /* 0x0000000502007986 */ /* 0x0007e2000c101906 */
[----:B------:R-:W-:Y:S02]  /*2960*/  IMAD.X R4, RZ, RZ, R3, P0 ;  /* 0x000000ffff047224 */ /* 0x000fe400000e0603 */
[----:B------:R-:W-:Y:S06]  /*2970*/  BRA.U !UP0, `(.L_x_51) ;  /* 0x0000000108387547 */ /* 0x000fec000b800000 */
[----:B------:R-:W-:Y:S02]  /*2980*/  IMAD.MOV.U32 R6, RZ, RZ, R0 ;  /* 0x000000ffff067224 */ /* 0x000fe400078e0000 */
[----:B------:R-:W-:-:S07]  /*2990*/  IMAD.U32 R0, RZ, RZ, UR4 ;  /* 0x00000004ff007e24 */ /* 0x000fce000f8e00ff */
.L_x_53:
[----:B------:R-:W-:Y:S01]  /*29a0*/  R2UR UR4, R28 ;  /* 0x000000001c0472ca */ /* 0x000fe200000e0000 */
[----:B---34-:R-:W-:Y:S01]  /*29b0*/  IMAD.MOV.U32 R2, RZ, RZ, R6 ;  /* 0x000000ffff027224 */ /* 0x018fe200078e0006 */
[----:B------:R-:W-:Y:S01]  /*29c0*/  R2UR UR5, R29 ;  /* 0x000000001d0572ca */ /* 0x000fe200000e0000 */
[----:B------:R-:W-:-:S12]  /*29d0*/  IMAD.MOV.U32 R3, RZ, RZ, R4 ;  /* 0x000000ffff037224 */ /* 0x000fd800078e0004 */
[----:B------:R-:W2:Y:S01]  /*29e0*/  LDG.E R4, desc[UR4][R2.64] ;  /* 0x0000000402047981 */ /* 0x000ea2000c1e1900 */
[----:B------:R-:W-:Y:S01]  /*29f0*/  VIADD R0, R0, 0x1 ;  /* 0x0000000100007836 */ /* 0x000fe20000000000 */
[----:B------:R-:W-:-:S04]  /*2a00*/  IADD3 R6, P1, PT, R2, 0x4, RZ ;  /* 0x0000000402067810 */ /* 0x000fc80007f3e0ff */
[----:B------:R-:W-:Y:S01]  /*2a10*/  ISETP.NE.AND P0, PT, R0, RZ, PT ;  /* 0x000000ff0000720c */ /* 0x000fe20003f05270 */
[----:B--2---:R-:W-:Y:S01]  /*2a20*/  FADD R5, R4, 10 ;  /* 0x4120000004057421 */ /* 0x004fe20000000000 */
[----:B------:R-:W-:-:S04]  /*2a30*/  IMAD.X R4, RZ, RZ, R3, P1 ;  /* 0x000000ffff047224 */ /* 0x000fc800008e0603 */
[----:B------:R4:W-:Y:S07]  /*2a40*/  STG.E desc[UR4][R2.64], R5 ;  /* 0x0000000502007986 */ /* 0x0009ee000c101904 */
[----:B------:R-:W-:Y:S05]  /*2a50*/  @P0 BRA `(.L_x_53) ;  /* 0xfffffffc00d00947 */ /* 0x000fea000383ffff */
.L_x_51:
[----:B------:R-:W-:Y:S05]  /*2a60*/  BSYNC.RECONVERGENT B0 ;  /* 0x0000000000007941 */ /* 0x000fea0003800200 */
.L_x_50:
[----:B------:R-:W-:Y:S05]  /*2a70*/  BRA `(.L_x_48) ;  /* 0x00000000003c7947 */ /* 0x000fea0003800000 */
.L_x_7:
[----:B------:R-:W-:Y:S01]  /*2a80*/  MOV R2, 0x18 ;  /* 0x0000001800027802 */ /* 0x000fe20000000f00 */
[----:B------:R-:W0:Y:S01]  /*2a90*/  LDCU.64 UR4, c[0x4][0x8] ;  /* 0x01000100ff0477ac */ /* 0x000e220008000a00 */
[----:B------:R-:W-:Y:S02]  /*2aa0*/  CS2R R6, SRZ ;  /* 0x0000000000067805 */ /* 0x000fe4000001ff00 */
[----:B------:R1:W2:Y:S01]  /*2ab0*/  LDC.64 R8, c[0x4][R2] ;  /* 0x0100000002087b82 */ /* 0x0002a20000000a00 */
[----:B0-----:R-:W-:Y:S02]  /*2ac0*/  IMAD.U32 R4, RZ, RZ, UR4 ;  /* 0x00000004ff047e24 */ /* 0x001fe4000f8e00ff */
[----:B-1----:R-:W-:-:S07]  /*2ad0*/  IMAD.U32 R5, RZ, RZ, UR5 ;  /* 0x00000005ff057e24 */ /* 0x002fce000f8e00ff */
[----:B------:R-:W-:-:S07]  /*2ae0*/  LEPC R20, `(.L_x_54) ;  /* 0x000000001014794e */ /* 0x000fce0000000000 */
[----:B--2---:R-:W-:Y:S05]  /*2af0*/  CALL.ABS.NOINC R8 ;  /* 0x0000000008007343 */ /* 0x004fea0003c00000 */
.L_x_54:
[----:B------:R-:W0:Y:S01]  /*2b00*/  LDC.64 R2, c[0x4][R2] ;  /* 0x0100000002027b82 */ /* 0x000e220000000a00 */
[----:B------:R-:W1:Y:S01]  /*2b10*/  LDCU.64 UR4, c[0x4][0x8] ;  /* 0x01000100ff0477ac */ /* 0x000e620008000a00 */
[----:B------:R-:W-:Y:S01]  /*2b20*/  CS2R R6, SRZ ;  /* 0x0000000000067805 */ /* 0x000fe2000001ff00 */
[----:B-1----:R-:W-:Y:S02]  /*2b30*/  IMAD.U32 R4, RZ, RZ, UR4 ;  /* 0x00000004ff047e24 */ /* 0x002fe4000f8e00ff */
[----:B------:R-:W-:-:S07]  /*2b40*/  IMAD.U32 R5, RZ, RZ, UR5 ;  /* 0x00000005ff057e24 */ /* 0x000fce000f8e00ff */
[----:B------:R-:W-:-:S07]  /*2b50*/  LEPC R20, `(.L_x_48) ;  /* 0x000000001014794e */ /* 0x000fce0000000000 */
[----:B0-----:R-:W-:Y:S05]  /*2b60*/  CALL.ABS.NOINC R2 ;  /* 0x0000000002007343 */ /* 0x001fea0003c00000 */
.L_x_48:
[----:B------:R-:W5:Y:S02]  /*2b70*/  LDC R0, c[0x0][0x388] ;  /* 0x0000e200ff007b82 */ /* 0x000f640000000800 */
[----:B-----5:R-:W-:-:S13]  /*2b80*/  ISETP.GE.AND P0, PT, R0, 0x1, PT ;  /* 0x000000010000780c */ /* 0x020fda0003f06270 */
[----:B------:R-:W-:Y:S05]  /*2b90*/  @!P0 BRA `(.L_x_55) ;  /* 0x0000001800d08947 */ /* 0x000fea0003800000 */
[C---:B------:R-:W-:Y:S01]  /*2ba0*/  ISETP.GE.U32.AND P0, PT, R0.reuse, 0x10, PT ;  /* 0x000000100000780c */ /* 0x040fe20003f06070 */
[----:B------:R-:W-:Y:S01]  /*2bb0*/  IMAD.MOV.U32 R22, RZ, RZ, RZ ;  /* 0x000000ffff167224 */ /* 0x000fe200078e00ff */
[----:B------:R-:W-:-:S11]  /*2bc0*/  LOP3.LUT R23, R0, 0xf, RZ, 0xc0, !PT ;  /* 0x0000000f00177812 */ /* 0x000fd600078ec0ff */
[----:B------:R-:W-:Y:S05]  /*2bd0*/  @!P0 BRA `(.L_x_56) ;  /* 0x0000000c00908947 */ /* 0x000fea0003800000 */
[----:B------:R-:W5:Y:S01]  /*2be0*/  LDCU.64 UR4, c[0x0][0x380] ;  /* 0x00007000ff0477ac */ /* 0x000f620008000a00 */
[----:B------:R-:W-:Y:S01]  /*2bf0*/  LOP3.LUT R22, R0, 0x7ffffff0, RZ, 0xc0, !PT ;  /* 0x7ffffff000167812 */ /* 0x000fe200078ec0ff */
[----:B------:R-:W-:Y:S03]  /*2c00*/  BSSY.RECONVERGENT B6, `(.L_x_56) ;  /* 0x00000e1000067945 */ /* 0x000fe60003800200 */
[----:B0-----:R-:W-:Y:S01]  /*2c10*/  IADD3 R17, PT, PT, -R22, RZ, RZ ;  /* 0x000000ff16117210 */ /* 0x001fe20007ffe1ff */
[----:B-----5:R-:W-:-:S04]  /*2c20*/  UIADD3 UR4, UP0, UPT, UR4, 0x20, URZ ;  /* 0x0000002004047890 */ /* 0x020fc8000ff1e0ff */
[----:B------:R-:W-:Y:S02]  /*2c30*/  UIADD3.X UR5, UPT, UPT, URZ, UR5, URZ, UP0, !UPT ;  /* 0x00000005ff057290 */ /* 0x000fe400087fe4ff */
[----:B------:R-:W-:-:S04]  /*2c40*/  IMAD.U32 R26, RZ, RZ, UR4 ;  /* 0x00000004ff1a7e24 */ /* 0x000fc8000f8e00ff */
[----:B------:R-:W-:-:S07]  /*2c50*/  IMAD.U32 R27, RZ, RZ, UR5 ;  /* 0x00000005ff1b7e24 */ /* 0x000fce000f8e00ff */
.L_x_73:
[----:B------:R-:W-:Y:S02]  /*2c60*/  R2UR UR4, R28 ;  /* 0x000000001c0472ca */ /* 0x000fe400000e0000 */
[----:B------:R-:W-:-:S13]  /*2c70*/  R2UR UR5, R29 ;  /* 0x000000001d0572ca */ /* 0x000fda00000e0000 */
[----:B------:R-:W5:Y:S01]  /*2c80*/  LDG.E R0, desc[UR4][R26.64+-0x20] ;  /* 0xffffe0041a007981 */ /* 0x000f62000c1e1900 */
[----:B------:R-:W3:Y:S01]  /*2c90*/  LDCU UR4, c[0x0][0x2f8] ;  /* 0x00005f00ff0477ac */ /* 0x000ee20008000800 */
[----:B------:R-:W-:Y:S01]  /*2ca0*/  MOV R8, 0x18 ;  /* 0x0000001800087802 */ /* 0x000fe20000000f00 */
[----:B------:R-:W-:Y:S02]  /*2cb0*/  VIADD R17, R17, 0x10 ;  /* 0x0000001011117836 */ /* 0x000fe40000000000 */
[----:B------:R-:W-:Y:S02]  /*2cc0*/  IMAD.MOV.U32 R6, RZ, RZ, R19 ;  /* 0x000000ffff067224 */ /* 0x000fe400078e0013 */
[----:B-12---:R-:W-:Y:S01]  /*2cd0*/  IMAD.MOV.U32 R7, RZ, RZ, R18 ;  /* 0x000000ffff077224 */ /* 0x006fe200078e0012 */
[----:B------:R-:W0:Y:S01]  /*2ce0*/  LDC.64 R8, c[0x4][R8] ;  /* 0x0100000008087b82 */ /* 0x000e220000000a00 */
[----:B------:R-:W-:-:S04]  /*2cf0*/  ISETP.NE.AND P0, PT, R17, RZ, PT ;  /* 0x000000ff1100720c */ /* 0x000fc80003f05270 */
[----:B------:R-:W-:Y:S01]  /*2d00*/  P2R R24, PR, RZ, 0x1 ;  /* 0x00000001ff187803 */ /* 0x000fe20000000000 */
[----:B---34-:R-:W-:Y:S01]  /*2d10*/  VIADD R2, R19, -UR4 ;  /* 0x8000000413027c36 */ /* 0x018fe20008000000 */
[----:B------:R-:W1:Y:S02]  /*2d20*/  LDCU.64 UR4, c[0x4][URZ] ;  /* 0x01000000ff0477ac */ /* 0x000e640008000a00 */
[----:B-1----:R-:W-:Y:S02]  /*2d30*/  IMAD.U32 R4, RZ, RZ, UR4 ;  /* 0x00000004ff047e24 */ /* 0x002fe4000f8e00ff */
[----:B------:R-:W-:Y:S01]  /*2d40*/  IMAD.U32 R5, RZ, RZ, UR5 ;  /* 0x00000005ff057e24 */ /* 0x000fe2000f8e00ff */
[----:B-----5:R-:W1:Y:S02]  /*2d50*/  F2F.F64.F32 R10, R0 ;  /* 0x00000000000a7310 */ /* 0x020e640000201800 */
[----:B01----:R1:W-:Y:S04]  /*2d60*/  STL.64 [R2], R10 ;  /* 0x0000000a02007387 */ /* 0x0033e80000100a00 */
[----:B------:R-:W-:-:S07]  /*2d70*/  LEPC R20, `(.L_x_57) ;  /* 0x000000001014794e */ /* 0x000fce0000000000 */
[----:B-1----:R-:W-:Y:S05]  /*2d80*/  CALL.ABS.NOINC R8 ;  /* 0x0000000008007343 */ /* 0x002fea0003c00000 */
.L_x_57:
        /* <DEDUP_REMOVED lines=11> */
[----:B0--3--:R1:W-:Y:S04]  /*2e40*/  STL.64 [R2], R10 ;  /* 0x0000000a02007387 */ /* 0x0093e80000100a00 */
[----:B------:R-:W-:-:S07]  /*2e50*/  LEPC R20, `(.L_x_58) ;  /* 0x000000001014794e */ /* 0x000fce0000000000 */
[----:B-1----:R-:W-:Y:S05]  /*2e60*/  CALL.ABS.NOINC R8 ;  /* 0x0000000008007343 */ /* 0x002fea0003c00000 */
.L_x_58:
[----:B------:R-:W-:Y:S02]  /*2e70*/  R2UR UR4, R28 ;  /* 0x000000001c0472ca */ /* 0x000fe400000e0000 */
[----:B------:R-:W-:-:S13]  /*2e80*/  R2UR UR5, R29 ;  /* 0x000000001d0572ca */ /* 0x000fda00000e0000 */
[----:B------:R-:W2:Y:S01]  /*2e90*/  LDG.E R0, desc[UR4][R26.64+-0x18] ;  /* 0xffffe8041a007981 */ /* 0x000ea2000c1e1900 */
[----:B------:R0:W1:Y:S01]  /*2ea0*/  LDC.64 R8, c[0x4][R16] ;  /* 0x0100000010087b82 */ /* 0x0000620000000a00 */
[----:B------:R-:W3:Y:S01]  /*2eb0*/  LDCU.64 UR4, c[0x4][URZ] ;  /* 0x01000000ff0477ac */ /* 0x000ee20008000a00 */
[----:B------:R-:W-:Y:S02]  /*2ec0*/  IMAD.MOV.U32 R6, RZ, RZ, R19 ;  /* 0x000000ffff067224 */ /* 0x000fe400078e0013 */
[----:B------:R-:W-:Y:S01]  /*2ed0*/  IMAD.MOV.U32 R7, RZ, RZ, R18 ;  /* 0x000000ffff077224 */ /* 0x000fe200078e0012 */
[----:B---3--:R-:W-:Y:S01]  /*2ee0*/  MOV R4, UR4 ;  /* 0x0000000400047c02 */ /* 0x008fe20008000f00 */
[----:B------:R-:W-:Y:S01]  /*2ef0*/  IMAD.U32 R5, RZ, RZ, UR5 ;  /* 0x00000005ff057e24 */ /* 0x000fe2000f8e00ff */
[----:B--2---:R-:W2:Y:S02]  /*2f00*/  F2F.F64.F32 R10, R0 ;  /* 0x00000000000a7310 */ /* 0x004ea40000201800 */
[----:B-12---:R0:W-:Y:S04]  /*2f10*/  STL.64 [R2], R10 ;  /* 0x0000000a02007387 */ /* 0x0061e80000100a00 */
[----:B------:R-:W-:-:S07]  /*2f20*/  LEPC R20, `(.L_x_59) ;  /* 0x000000001014794e */ /* 0x000fce0000000000 */
[----:B0-----:R-:W-:Y:S05]  /*2f30*/  CALL.ABS.NOINC R8 ;  /* 0x0000000008007343 */ /* 0x001fea0003c00000 */
.L_x_59:
        /* <DEDUP_REMOVED lines=10> */
[----:B-12---:R0:W-:Y:S04]  /*2fe0*/  STL.64 [R2], R10 ;  /* 0x0000000a02007387 */ /* 0x0061e80000100a00 */
[----:B------:R-:W-:-:S07]  /*2ff0*/  LEPC R20, `(.L_x_60) ;  /* 0x000000001014794e */ /* 0x000fce0000000000 */
[----:B0-----:R-:W-:Y:S05]  /*3000*/  CALL.ABS.NOINC R8 ;  /* 0x0000000008007343 */ /* 0x001fea0003c00000 */
.L_x_60:
        /* <DEDUP_REMOVED lines=13> */
.L_x_61:
        /* <DEDUP_REMOVED lines=10> */
[----:B-12---:R0:W-:Y:S04]  /*3180*/  STL.64 [R2], R10 ;  /* 0x0000000a02007387 */ /* 0x0061e80000100a00 */
[----:B------:R-:W-:-:S07]  /*3190*/  LEPC R20, `(.L_x_62) ;  /* 0x000000001014794e */ /* 0x000fce0000000000 */
[----:B0-----:R-:W-:Y:S05]  /*31a0*/  CALL.ABS.NOINC R8 ;  /* 0x0000000008007343 */ /* 0x001fea0003c00000 */
.L_x_62:
        /* <DEDUP_REMOVED lines=13> */
.L_x_63:
        /* <DEDUP_REMOVED lines=13> */
.L_x_64:
[----:B------:R-:W-:Y:S02]  /*3350*/  R2UR UR4, R28 ;  /* 0x000000001c0472ca */ /* 0x000fe400000e0000 */
[----:B------:R-:W-:-:S13]  /*3360*/  R2UR UR5, R29 ;  /* 0x000000001d0572ca */ /* 0x000fda00000e0000 */
[----:B------:R-:W2:Y:S01]  /*3370*/  LDG.E R0, desc[UR4][R26.64] ;  /* 0x000000041a007981 */ /* 0x000ea2000c1e1900 */
[----:B------:R0:W1:Y:S01]  /*3380*/  LDC.64 R8, c[0x4][R16] ;  /* 0x0100000010087b82 */ /* 0x0000620000000a00 */
[----:B------:R-:W3:Y:S01]  /*3390*/  LDCU.64 UR4, c[0x4][URZ] ;  /* 0x01000000ff0477ac */ /* 0x000ee20008000a00 */
[----:B------:R-:W-:Y:S01]  /*33a0*/  MOV R6, R19 ;  /* 0x0000001300067202 */ /* 0x000fe20000000f00 */
[----:B------:R-:W-:Y:S02]  /*33b0*/  IMAD.MOV.U32 R7, RZ, RZ, R18 ;  /* 0x000000ffff077224 */ /* 0x000fe400078e0012 */
[----:B---3--:R-:W-:Y:S02]  /*33c0*/  IMAD.U32 R4, RZ, RZ, UR4 ;  /* 0x00000004ff047e24 */ /* 0x008fe4000f8e00ff */
[----:B------:R-:W-:Y:S01]  /*33d0*/  IMAD.U32 R5, RZ, RZ, UR5 ;  /* 0x00000005ff057e24 */ /* 0x000fe2000f8e00ff */
[----:B--2---:R-:W2:Y:S02]  /*33e0*/  F2F.F64.F32 R10, R0 ;  /* 0x00000000000a7310 */ /* 0x004ea40000201800 */
[----:B-12---:R0:W-:Y:S04]  /*33f0*/  STL.64 [R2], R10 ;  /* 0x0000000a02007387 */ /* 0x0061e80000100a00 */
[----:B------:R-:W-:-:S07]  /*3400*/  LEPC R20, `(.L_x_65) ;  /* 0x000000001014794e */ /* 0x000fce0000000000 */
[----:B0-----:R-:W-:Y:S05]  /*3410*/  CALL.ABS.NOINC R8 ;  /* 0x0000000008007343 */ /* 0x001fea0003c00000 */
.L_x_65:
        /* <DEDUP_REMOVED lines=13> */
.L_x_66:
        /* <DEDUP_REMOVED lines=13> */
.L_x_67:
        /* <DEDUP_REMOVED lines=10> */
[----:B-12---:R0:W-:Y:S04]  /*3660*/  STL.64 [R2], R10 ;  /* 0x0000000a02007387 */ /* 0x0061e80000100a00 */
[----:B------:R-:W-:-:S07]  /*3670*/  LEPC R20, `(.L_x_68) ;  /* 0x000000001014794e */ /* 0x000fce0000000000 */
[----:B0-----:R-:W-:Y:S05]  /*3680*/  CALL.ABS.NOINC R8 ;  /* 0x0000000008007343 */ /* 0x001fea0003c00000 */
.L_x_68:
        /* <DEDUP_REMOVED lines=13> */
.L_x_69:
        /* <DEDUP_REMOVED lines=13> */
.L_x_70:
        /* <DEDUP_REMOVED lines=13> */
.L_x_71:
        /* <DEDUP_REMOVED lines=13> */
.L_x_72:
[----:B------:R-:W-:Y:S02]  /*39d0*/  ISETP.NE.AND P6, PT, R24, RZ, PT ;  /* 0x000000ff1800720c */ /* 0x000fe40003fc5270 */
[----:B------:R-:W-:-:S05]  /*39e0*/  IADD3 R26, P0, PT, R26, 0x40, RZ ;  /* 0x000000401a1a7810 */ /* 0x000fca0007f1e0ff */
[----:B------:R-:W-:-:S06]  /*39f0*/  IMAD.X R27, RZ, RZ, R27, P0 ;  /* 0x000000ffff1b7224 */ /* 0x000fcc00000e061b */
[----:B------:R-:W-:Y:S05]  /*3a00*/  @P6 BRA `(.L_x_73) ;  /* 0xfffffff000946947 */ /* 0x000fea000383ffff */
[----:B------:R-:W-:Y:S05]  /*3a10*/  BSYNC.RECONVERGENT B6 ;  /* 0x0000000000067941 */ /* 0x000fea0003800200 */
.L_x_56:
[----:B------:R-:W-:Y:S01]  /*3a20*/  ISETP.NE.AND P0, PT, R23, RZ, PT ;  /* 0x000000ff1700720c */ /* 0x000fe20003f05270 */
[----:B------:R-:W-:-:S12]  /*3a30*/  BSSY.RECONVERGENT B6, `(.L_x_55) ;  /* 0x00000ca000067945 */ /* 0x000fd80003800200 */
[----:B------:R-:W-:Y:S05]  /*3a40*/  @!P0 BRA `(.L_x_74) ;  /* 0x0000000c00208947 */ /* 0x000fea0003800000 */
[----:B------:R-:W5:Y:S01]  /*3a50*/  LDC R24, c[0x0][0x388] ;  /* 0x0000e200ff187b82 */ /* 0x000f620000000800 */
[----:B------:R-:W-:Y:S02]  /*3a60*/  ISETP.GE.U32.AND P0, PT, R23, 0x8, PT ;  /* 0x000000081700780c */ /* 0x000fe40003f06070 */
[----:B-----5:R-:W-:-:S11]  /*3a70*/  LOP3.LUT R24, R24, 0x7, RZ, 0xc0, !PT ;  /* 0x0000000718187812 */ /* 0x020fd600078ec0ff */
[----:B------:R-:W-:Y:S05]  /*3a80*/  @!P0 BRA `(.L_x_75) ;  /* 0x0000000400b08947 */ /* 0x000fea0003800000 */
[----:B0-----:R-:W0:Y:S01]  /*3a90*/  LDC.64 R16, c[0x0][0x380] ;  /* 0x0000e000ff107b82 */ /* 0x001e220000000a00 */
[----:B------:R-:W-:Y:S02]  /*3aa0*/  R2UR UR4, R28 ;  /* 0x000000001c0472ca */ /* 0x000fe400000e0000 */
[----:B------:R-:W-:Y:S01]  /*3ab0*/  R2UR UR5, R29 ;  /* 0x000000001d0572ca */ /* 0x000fe200000e0000 */
[----:B0-----:R-:W-:-:S12]  /*3ac0*/  IMAD.WIDE.U32 R16, R22, 0x4, R16 ;  /* 0x0000000416107825 */ /* 0x001fd800078e0010 */
[----:B------:R-:W5:Y:S01]  /*3ad0*/  LDG.E R0, desc[UR4][R16.64] ;  /* 0x0000000410007981 */ /* 0x000f62000c1e1900 */
[----:B------:R-:W-:Y:S01]  /*3ae0*/  MOV R23, 0x18 ;  /* 0x0000001800177802 */ /* 0x000fe20000000f00 */
[----:B------:R-:W0:Y:S01]  /*3af0*/  LDCU.64 UR4, c[0x4][URZ] ;  /* 0x01000000ff0477ac */ /* 0x000e220008000a00 */
[----:B------:R-:W-:Y:S02]  /*3b00*/  IMAD.MOV.U32 R6, RZ, RZ, R19 ;  /* 0x000000ffff067224 */ /* 0x000fe400078e0013 */
[----:B-1234-:R1:W2:Y:S01]  /*3b10*/  LDC.64 R2, c[0x4][R23] ;  /* 0x0100000017027b82 */ /* 0x01e2a20000000a00 */
[----:B------:R-:W-:Y:S02]  /*3b20*/  IMAD.MOV.U32 R7, RZ, RZ, R18 ;  /* 0x000000ffff077224 */ /* 0x000fe400078e0012 */
[----:B0-----:R-:W-:Y:S02]  /*3b30*/  IMAD.U32 R4, RZ, RZ, UR4 ;  /* 0x00000004ff047e24 */ /* 0x001fe4000f8e00ff */
[----:B------:R-:W-:Y:S01]  /*3b40*/  IMAD.U32 R5, RZ, RZ, UR5 ;  /* 0x00000005ff057e24 */ /* 0x000fe2000f8e00ff */
[----:B-----5:R-:W0:Y:S02]  /*3b50*/  F2F.F64.F32 R8, R0 ;  /* 0x0000000000087310 */ /* 0x020e240000201800 */
[----:B0-2---:R1:W-:Y:S04]  /*3b60*/  STL.64 [R1], R8 ;  /* 0x0000000801007387 */ /* 0x0053e80000100a00 */
[----:B------:R-:W-:-:S07]  /*3b70*/  LEPC R20, `(.L_x_76) ;  /* 0x000000001014794e */ /* 0x000fce0000000000 */
[----:B-1----:R-:W-:Y:S05]  /*3b80*/  CALL.ABS.NOINC R2 ;  /* 0x0000000002007343 */ /* 0x002fea0003c00000 */
.L_x_76:
        /* <DEDUP_REMOVED lines=13> */
.L_x_77:
        /* <DEDUP_REMOVED lines=13> */
.L_x_78:
        /* <DEDUP_REMOVED lines=13> */
.L_x_79:
        /* <DEDUP_REMOVED lines=13> */
.L_x_80:
        /* <DEDUP_REMOVED lines=13> */
.L_x_81:
        /* <DEDUP_REMOVED lines=13> */
.L_x_82:
        /* <DEDUP_REMOVED lines=13> */
.L_x_83:
[----:B------:R-:W-:-:S07]  /*4140*/  VIADD R22, R22, 0x8 ;  /* 0x0000000816167836 */ /* 0x000fce0000000000 */
.L_x_75:
[----:B------:R-:W-:-:S13]  /*4150*/  ISETP.NE.AND P0, PT, R24, RZ, PT ;  /* 0x000000ff1800720c */ /* 0x000fda0003f05270 */
        /* <DEDUP_REMOVED lines=15> */
[----:B0-----:R-:W-:Y:S01]  /*4250*/  IMAD.U32 R4, RZ, RZ, UR4 ;  /* 0x00000004ff047e24 */ /* 0x001fe2000f8e00ff */
[----:B------:R-:W-:Y:S01]  /*4260*/  MOV R5, UR5 ;  /* 0x0000000500057c02 */ /* 0x000fe20008000f00 */
[----:B-----5:R-:W0:Y:S02]  /*4270*/  F2F.F64.F32 R8, R0 ;  /* 0x0000000000087310 */ /* 0x020e240000201800 */
[----:B0-2---:R1:W-:Y:S04]  /*4280*/  STL.64 [R1], R8 ;  /* 0x0000000801007387 */ /* 0x0053e80000100a00 */
[----:B------:R-:W-:-:S07]  /*4290*/  LEPC R20, `(.L_x_85) ;  /* 0x000000001014794e */ /* 0x000fce0000000000 */
[----:B-1----:R-:W-:Y:S05]  /*42a0*/  CALL.ABS.NOINC R2 ;  /* 0x0000000002007343 */ /* 0x002fea0003c00000 */
.L_x_85:
        /* <DEDUP_REMOVED lines=13> */
.L_x_86:
        /* <DEDUP_REMOVED lines=13> */
.L_x_87:
        /* <DEDUP_REMOVED lines=13> */
.L_x_88:
[----:B------:R-:W-:-:S07]  /*4520*/  VIADD R22, R22, 0x4 ;  /* 0x0000000416167836 */ /* 0x000fce0000000000 */
.L_x_84:
[----:B------:R-:W-:-:S13]  /*4530*/  ISETP.NE.AND P0, PT, R24, RZ, PT ;  /* 0x000000ff1800720c */ /* 0x000fda0003f05270 */
[----:B------:R-:W-:Y:S05]  /*4540*/  @!P0 BRA `(.L_x_74) ;  /* 0x0000000000608947 */ /* 0x000fea0003800000 */
[----:B0-----:R-:W0:Y:S01]  /*4550*/  LDC.64 R16, c[0x0][0x380] ;  /* 0x0000e000ff107b82 */ /* 0x001e220000000a00 */
[----:B------:R-:W-:Y:S02]  /*4560*/  IMAD.MOV R24, RZ, RZ, -R24 ;  /* 0x000000ffff187224 */ /* 0x000fe400078e0a18 */
[----:B0-----:R-:W-:-:S07]  /*4570*/  IMAD.WIDE.U32 R16, R22, 0x4, R16 ;  /* 0x0000000416107825 */ /* 0x001fce00078e0010 */
.L_x_90:
[----:B------:R-:W-:Y:S02]  /*4580*/  R2UR UR4, R28 ;  /* 0x000000001c0472ca */ /* 0x000fe400000e0000 */
[----:B------:R-:W-:-:S13]  /*4590*/  R2UR UR5, R29 ;  /* 0x000000001d0572ca */ /* 0x000fda00000e0000 */
[----:B------:R-:W5:Y:S01]  /*45a0*/  LDG.E R0, desc[UR4][R16.64] ;  /* 0x0000000410007981 */ /* 0x000f62000c1e1900 */
[----:B-1234-:R-:W-:Y:S01]  /*45b0*/  MOV R2, 0x18 ;  /* 0x0000001800027802 */ /* 0x01efe20000000f00 */
[----:B------:R-:W0:Y:S01]  /*45c0*/  LDCU.64 UR4, c[0x4][URZ] ;  /* 0x01000000ff0477ac */ /* 0x000e220008000a00 */
[----:B------:R-:W-:Y:S02]  /*45d0*/  VIADD R24, R24, 0x1 ;  /* 0x0000000118187836 */ /* 0x000fe40000000000 */
[----:B------:R-:W-:Y:S02]  /*45e0*/  IMAD.MOV.U32 R6, RZ, RZ, R19 ;  /* 0x000000ffff067224 */ /* 0x000fe400078e0013 */
[----:B------:R-:W1:Y:S01]  /*45f0*/  LDC.64 R2, c[0x4][R2] ;  /* 0x0100000002027b82 */ /* 0x000e620000000a00 */
[----:B------:R-:W-:Y:S01]  /*4600*/  ISETP.NE.AND P0, PT, R24, RZ, PT ;  /* 0x000000ff1800720c */ /* 0x000fe20003f05270 */
[----:B------:R-:W-:Y:S02]  /*4610*/  IMAD.MOV.U32 R7, RZ, RZ, R18 ;  /* 0x000000ffff077224 */ /* 0x000fe400078e0012 */
[----:B0-----:R-:W-:-:S02]  /*4620*/  IMAD.U32 R4, RZ, RZ, UR4 ;  /* 0x00000004ff047e24 */ /* 0x001fc4000f8e00ff */
[----:B------:R-:W-:Y:S01]  /*4630*/  IMAD.U32 R5, RZ, RZ, UR5 ;  /* 0x00000005ff057e24 */ /* 0x000fe2000f8e00ff */
[----:B-----5:R0:W2:Y:S02]  /*4640*/  F2F.F64.F32 R8, R0 ;  /* 0x0000000000087310 */ /* 0x0200a40000201800 */
[----:B0-----:R-:W-:Y:S01]  /*4650*/  P2R R0, PR, RZ, 0x1 ;  /* 0x00000001ff007803 */ /* 0x001fe20000000000 */
[----:B-12---:R0:W-:Y:S06]  /*4660*/  STL.64 [R1], R8 ;  /* 0x0000000801007387 */ /* 0x0061ec0000100a00 */
[----:B------:R-:W-:-:S07]  /*4670*/  LEPC R20, `(.L_x_89) ;  /* 0x000000001014794e */ /* 0x000fce0000000000 */
[----:B0-----:R-:W-:Y:S05]  /*4680*/  CALL.ABS.NOINC R2 ;  /* 0x0000000002007343 */ /* 0x001fea0003c00000 */
.L_x_89:
[----:B------:R-:W-:Y:S02]  /*4690*/  ISETP.NE.AND P6, PT, R24, RZ, PT ;  /* 0x000000ff1800720c */ /* 0x000fe40003fc5270 */
[----:B------:R-:W-:-:S05]  /*46a0*/  IADD3 R16, P0, PT, R16, 0x4, RZ ;  /* 0x0000000410107810 */ /* 0x000fca0007f1e0ff */
[----:B------:R-:W-:-:S06]  /*46b0*/  IMAD.X R17, RZ, RZ, R17, P0 ;  /* 0x000000ffff117224 */ /* 0x000fcc00000e0611 */
[----:B------:R-:W-:Y:S05]  /*46c0*/  @P6 BRA `(.L_x_90) ;  /* 0xfffffffc00ac6947 */ /* 0x000fea000383ffff */
.L_x_74:
[----:B------:R-:W-:Y:S05]  /*46d0*/  BSYNC.RECONVERGENT B6 ;  /* 0x0000000000067941 */ /* 0x000fea0003800200 */
.L_x_55:
[----:B------:R-:W-:Y:S01]  /*46e0*/  MOV R0, 0x18 ;  /* 0x0000001800007802 */ /* 0x000fe20000000f00 */
[----:B------:R-:W5:Y:S01]  /*46f0*/  LDCU.64 UR4, c[0x4][0x8] ;  /* 0x01000100ff0477ac */ /* 0x000f620008000a00 */
[----:B012---:R-:W-:Y:S02]  /*4700*/  CS2R R6, SRZ ;  /* 0x0000000000067805 */ /* 0x007fe4000001ff00 */
[----:B---34-:R0:W1:Y:S01]  /*4710*/  LDC.64 R2, c[0x4][R0] ;  /* 0x0100000000027b82 */ /* 0x0180620000000a00 */
[----:B-----5:R-:W-:Y:S02]  /*4720*/  IMAD.U32 R4, RZ, RZ, UR4 ;  /* 0x00000004ff047e24 */ /* 0x020fe4000f8e00ff */
[----:B0-----:R-:W-:-:S07]  /*4730*/  IMAD.U32 R5, RZ, RZ, UR5 ;  /* 0x00000005ff057e24 */ /* 0x001fce000f8e00ff */
[----:B------:R-:W-:-:S07]  /*4740*/  LEPC R20, `(.L_x_91) ;  /* 0x000000001014794e */ /* 0x000fce0000000000 */
[----:B-1----:R-:W-:Y:S05]  /*4750*/  CALL.ABS.NOINC R2 ;  /* 0x0000000002007343 */ /* 0x002fea0003c00000 */
.L_x_91:
[----:B------:R-:W-:Y:S05]  /*4760*/  EXIT ;  /* 0x000000000000794d */ /* 0x000fea0003800000 */
.L_x_92:
        /* <DEDUP_REMOVED lines=9> */
.L_x_94:


//--------------------- .nv.global.init           --------------------------
	.section	.nv.global.init,"aw",@progbits
.nv.global.init:
	.type		$str$1,@object
	.size		$str$1,($str - $str$1)
$str$1:
        /*0000*/ 	.byte	0x0a, 0x00
	.type		$str,@object
	.size		$str,($str$2 - $str)
$str:
        /*0002*/ 	.byte	0x25, 0x67, 0x20, 0x00
	.type		$str$2,@object
	.size		$str$2,(.L_2 - $str$2)
$str$2:
        /*0006*/ 	.byte	0x48, 0x65, 0x6c, 0x6c, 0x6f, 0x20, 0x57, 0x6f, 0x72, 0x6c, 0x64, 0x20, 0x66, 0x72, 0x6f, 0x6d
        /*0016*/ 	.byte	0x20, 0x47, 0x50, 0x55, 0x21, 0x0a, 0x00
.L_2:


//--------------------- .nv.shared.reserved.0     --------------------------
	.section	.nv.shared.reserved.0,"aw",@nobits
	.weak		__nv_reservedSMEM_offset_0_alias
	.size		__nv_reservedSMEM_offset_0_alias, 0, 64
	.other		__nv_reservedSMEM_offset_0_alias,@"STO_CUDA_RESERVED_SHARED STV_DEFAULT"
__nv_reservedSMEM_offset_0_alias:
	.zero		0
	.zero		64


//--------------------- .nv.constant0._Z16cuda_calculationPfS_i --------------------------
	.section	.nv.constant0._Z16cuda_calculationPfS_i,"a",@progbits
	.sectionflags	@""
	.align	4
.nv.constant0._Z16cuda_calculationPfS_i:
	.zero		916


//--------------------- .nv.constant0._Z16cuda_print_arrayPfi --------------------------
	.section	.nv.constant0._Z16cuda_print_arrayPfi,"a",@progbits
	.sectionflags	@""
	.align	4
.nv.constant0._Z16cuda_print_arrayPfi:
	.zero		908


//--------------------- SYMBOLS --------------------------

	.type		.nv.reservedSmem.offset0,@object
	.size		.nv.reservedSmem.offset0,0x4
	.type		vprintf,@function
